//
// Generated by NVIDIA NVVM Compiler
//
// Compiler Build ID: CL-36424714
// Cuda compilation tools, release 13.0, V13.0.88
// Based on NVVM 20.0.0
//

.version 9.0
.target sm_100
.address_size 64

	// .globl	_Z18matrix_mult_sharedPPiiiS0_iiS0_ii
// _ZZ18matrix_mult_sharedPPiiiS0_iiS0_iiE3Mds has been demoted
// _ZZ18matrix_mult_sharedPPiiiS0_iiS0_iiE3Nds has been demoted

.visible .entry _Z18matrix_mult_sharedPPiiiS0_iiS0_ii(
	.param .u64 .ptr .align 1 _Z18matrix_mult_sharedPPiiiS0_iiS0_ii_param_0,
	.param .u32 _Z18matrix_mult_sharedPPiiiS0_iiS0_ii_param_1,
	.param .u32 _Z18matrix_mult_sharedPPiiiS0_iiS0_ii_param_2,
	.param .u64 .ptr .align 1 _Z18matrix_mult_sharedPPiiiS0_iiS0_ii_param_3,
	.param .u32 _Z18matrix_mult_sharedPPiiiS0_iiS0_ii_param_4,
	.param .u32 _Z18matrix_mult_sharedPPiiiS0_iiS0_ii_param_5,
	.param .u64 .ptr .align 1 _Z18matrix_mult_sharedPPiiiS0_iiS0_ii_param_6,
	.param .u32 _Z18matrix_mult_sharedPPiiiS0_iiS0_ii_param_7,
	.param .u32 _Z18matrix_mult_sharedPPiiiS0_iiS0_ii_param_8
)
{
	.reg .pred 	%p<12>;
	.reg .b32 	%r<148>;
	.reg .b64 	%rd<31>;
	// demoted variable
	.shared .align 4 .b8 _ZZ18matrix_mult_sharedPPiiiS0_iiS0_iiE3Mds[4096];
	// demoted variable
	.shared .align 4 .b8 _ZZ18matrix_mult_sharedPPiiiS0_iiS0_iiE3Nds[4096];
	ld.param.u64 	%rd8, [_Z18matrix_mult_sharedPPiiiS0_iiS0_ii_param_0];
	ld.param.u32 	%r23, [_Z18matrix_mult_sharedPPiiiS0_iiS0_ii_param_1];
	ld.param.u32 	%r24, [_Z18matrix_mult_sharedPPiiiS0_iiS0_ii_param_2];
	ld.param.u64 	%rd9, [_Z18matrix_mult_sharedPPiiiS0_iiS0_ii_param_3];
	ld.param.u32 	%r25, [_Z18matrix_mult_sharedPPiiiS0_iiS0_ii_param_4];
	ld.param.u32 	%r26, [_Z18matrix_mult_sharedPPiiiS0_iiS0_ii_param_5];
	ld.param.u64 	%rd10, [_Z18matrix_mult_sharedPPiiiS0_iiS0_ii_param_6];
	ld.param.u32 	%r27, [_Z18matrix_mult_sharedPPiiiS0_iiS0_ii_param_7];
	ld.param.u32 	%r28, [_Z18matrix_mult_sharedPPiiiS0_iiS0_ii_param_8];
	mov.u32 	%r30, %ctaid.x;
	mov.u32 	%r31, %ctaid.y;
	mov.u32 	%r141, %tid.x;
	mov.u32 	%r142, %tid.y;
	shl.b32 	%r32, %r31, 5;
	add.s32 	%r3, %r32, %r142;
	shl.b32 	%r33, %r30, 5;
	add.s32 	%r4, %r33, %r141;
	setp.lt.s32 	%p1, %r24, 1;
	mov.b32 	%r147, 0;
	@%p1 bra 	$L__BB0_7;
	add.s32 	%r35, %r24, 31;
	shr.u32 	%r36, %r35, 5;
	cvta.to.global.u64 	%rd11, %rd8;
	shl.b32 	%r37, %r142, 7;
	mov.u32 	%r38, _ZZ18matrix_mult_sharedPPiiiS0_iiS0_iiE3Mds;
	add.s32 	%r5, %r38, %r37;
	shl.b32 	%r39, %r141, 2;
	add.s32 	%r6, %r5, %r39;
	mul.wide.u32 	%rd12, %r3, 8;
	add.s64 	%rd1, %rd11, %rd12;
	mov.u32 	%r40, _ZZ18matrix_mult_sharedPPiiiS0_iiS0_iiE3Nds;
	add.s32 	%r8, %r40, %r39;
	add.s32 	%r7, %r8, %r37;
	neg.s32 	%r143, %r36;
	mul.wide.u32 	%rd13, %r142, 8;
	cvta.to.global.u64 	%rd14, %rd9;
	add.s64 	%rd30, %rd14, %rd13;
	mul.wide.u32 	%rd29, %r141, 4;
	mov.b32 	%r147, 0;
	mul.wide.u32 	%rd20, %r4, 4;
$L__BB0_2:
	setp.ge.s32 	%p2, %r3, %r23;
	setp.ge.s32 	%p3, %r141, %r24;
	mov.b32 	%r145, 0;
	or.pred  	%p4, %p3, %p2;
	@%p4 bra 	$L__BB0_4;
	ld.global.u64 	%rd15, [%rd1];
	cvta.to.global.u64 	%rd16, %rd15;
	add.s64 	%rd17, %rd16, %rd29;
	ld.global.u32 	%r145, [%rd17];
$L__BB0_4:
	setp.ge.s32 	%p5, %r4, %r26;
	st.shared.u32 	[%r6], %r145;
	setp.ge.s32 	%p6, %r142, %r25;
	mov.b32 	%r146, 0;
	or.pred  	%p7, %p6, %p5;
	@%p7 bra 	$L__BB0_6;
	ld.global.u64 	%rd18, [%rd30];
	cvta.to.global.u64 	%rd19, %rd18;
	add.s64 	%rd21, %rd19, %rd20;
	ld.global.u32 	%r146, [%rd21];
$L__BB0_6:
	st.shared.u32 	[%r7], %r146;
	bar.sync 	0;
	ld.shared.u32 	%r45, [%r5];
	ld.shared.u32 	%r46, [%r8];
	mad.lo.s32 	%r47, %r46, %r45, %r147;
	ld.shared.u32 	%r48, [%r5+4];
	ld.shared.u32 	%r49, [%r8+128];
	mad.lo.s32 	%r50, %r49, %r48, %r47;
	ld.shared.u32 	%r51, [%r5+8];
	ld.shared.u32 	%r52, [%r8+256];
	mad.lo.s32 	%r53, %r52, %r51, %r50;
	ld.shared.u32 	%r54, [%r5+12];
	ld.shared.u32 	%r55, [%r8+384];
	mad.lo.s32 	%r56, %r55, %r54, %r53;
	ld.shared.u32 	%r57, [%r5+16];
	ld.shared.u32 	%r58, [%r8+512];
	mad.lo.s32 	%r59, %r58, %r57, %r56;
	ld.shared.u32 	%r60, [%r5+20];
	ld.shared.u32 	%r61, [%r8+640];
	mad.lo.s32 	%r62, %r61, %r60, %r59;
	ld.shared.u32 	%r63, [%r5+24];
	ld.shared.u32 	%r64, [%r8+768];
	mad.lo.s32 	%r65, %r64, %r63, %r62;
	ld.shared.u32 	%r66, [%r5+28];
	ld.shared.u32 	%r67, [%r8+896];
	mad.lo.s32 	%r68, %r67, %r66, %r65;
	ld.shared.u32 	%r69, [%r5+32];
	ld.shared.u32 	%r70, [%r8+1024];
	mad.lo.s32 	%r71, %r70, %r69, %r68;
	ld.shared.u32 	%r72, [%r5+36];
	ld.shared.u32 	%r73, [%r8+1152];
	mad.lo.s32 	%r74, %r73, %r72, %r71;
	ld.shared.u32 	%r75, [%r5+40];
	ld.shared.u32 	%r76, [%r8+1280];
	mad.lo.s32 	%r77, %r76, %r75, %r74;
	ld.shared.u32 	%r78, [%r5+44];
	ld.shared.u32 	%r79, [%r8+1408];
	mad.lo.s32 	%r80, %r79, %r78, %r77;
	ld.shared.u32 	%r81, [%r5+48];
	ld.shared.u32 	%r82, [%r8+1536];
	mad.lo.s32 	%r83, %r82, %r81, %r80;
	ld.shared.u32 	%r84, [%r5+52];
	ld.shared.u32 	%r85, [%r8+1664];
	mad.lo.s32 	%r86, %r85, %r84, %r83;
	ld.shared.u32 	%r87, [%r5+56];
	ld.shared.u32 	%r88, [%r8+1792];
	mad.lo.s32 	%r89, %r88, %r87, %r86;
	ld.shared.u32 	%r90, [%r5+60];
	ld.shared.u32 	%r91, [%r8+1920];
	mad.lo.s32 	%r92, %r91, %r90, %r89;
	ld.shared.u32 	%r93, [%r5+64];
	ld.shared.u32 	%r94, [%r8+2048];
	mad.lo.s32 	%r95, %r94, %r93, %r92;
	ld.shared.u32 	%r96, [%r5+68];
	ld.shared.u32 	%r97, [%r8+2176];
	mad.lo.s32 	%r98, %r97, %r96, %r95;
	ld.shared.u32 	%r99, [%r5+72];
	ld.shared.u32 	%r100, [%r8+2304];
	mad.lo.s32 	%r101, %r100, %r99, %r98;
	ld.shared.u32 	%r102, [%r5+76];
	ld.shared.u32 	%r103, [%r8+2432];
	mad.lo.s32 	%r104, %r103, %r102, %r101;
	ld.shared.u32 	%r105, [%r5+80];
	ld.shared.u32 	%r106, [%r8+2560];
	mad.lo.s32 	%r107, %r106, %r105, %r104;
	ld.shared.u32 	%r108, [%r5+84];
	ld.shared.u32 	%r109, [%r8+2688];
	mad.lo.s32 	%r110, %r109, %r108, %r107;
	ld.shared.u32 	%r111, [%r5+88];
	ld.shared.u32 	%r112, [%r8+2816];
	mad.lo.s32 	%r113, %r112, %r111, %r110;
	ld.shared.u32 	%r114, [%r5+92];
	ld.shared.u32 	%r115, [%r8+2944];
	mad.lo.s32 	%r116, %r115, %r114, %r113;
	ld.shared.u32 	%r117, [%r5+96];
	ld.shared.u32 	%r118, [%r8+3072];
	mad.lo.s32 	%r119, %r118, %r117, %r116;
	ld.shared.u32 	%r120, [%r5+100];
	ld.shared.u32 	%r121, [%r8+3200];
	mad.lo.s32 	%r122, %r121, %r120, %r119;
	ld.shared.u32 	%r123, [%r5+104];
	ld.shared.u32 	%r124, [%r8+3328];
	mad.lo.s32 	%r125, %r124, %r123, %r122;
	ld.shared.u32 	%r126, [%r5+108];
	ld.shared.u32 	%r127, [%r8+3456];
	mad.lo.s32 	%r128, %r127, %r126, %r125;
	ld.shared.u32 	%r129, [%r5+112];
	ld.shared.u32 	%r130, [%r8+3584];
	mad.lo.s32 	%r131, %r130, %r129, %r128;
	ld.shared.u32 	%r132, [%r5+116];
	ld.shared.u32 	%r133, [%r8+3712];
	mad.lo.s32 	%r134, %r133, %r132, %r131;
	ld.shared.u32 	%r135, [%r5+120];
	ld.shared.u32 	%r136, [%r8+3840];
	mad.lo.s32 	%r137, %r136, %r135, %r134;
	ld.shared.u32 	%r138, [%r5+124];
	ld.shared.u32 	%r139, [%r8+3968];
	mad.lo.s32 	%r147, %r139, %r138, %r137;
	bar.sync 	0;
	add.s32 	%r143, %r143, 1;
	setp.ne.s32 	%p8, %r143, 0;
	add.s64 	%rd30, %rd30, 256;
	add.s32 	%r142, %r142, 32;
	add.s64 	%rd29, %rd29, 128;
	add.s32 	%r141, %r141, 32;
	@%p8 bra 	$L__BB0_2;
$L__BB0_7:
	setp.ge.s32 	%p9, %r3, %r27;
	setp.ge.s32 	%p10, %r4, %r28;
	or.pred  	%p11, %p9, %p10;
	@%p11 bra 	$L__BB0_9;
	cvta.to.global.u64 	%rd22, %rd10;
	mul.wide.u32 	%rd23, %r3, 8;
	add.s64 	%rd24, %rd22, %rd23;
	ld.global.u64 	%rd25, [%rd24];
	cvta.to.global.u64 	%rd26, %rd25;
	mul.wide.u32 	%rd27, %r4, 4;
	add.s64 	%rd28, %rd26, %rd27;
	st.global.u32 	[%rd28], %r147;
$L__BB0_9:
	ret;

}
	// .globl	_Z11matrix_multPPiiiS0_iiS0_ii
.visible .entry _Z11matrix_multPPiiiS0_iiS0_ii(
	.param .u64 .ptr .align 1 _Z11matrix_multPPiiiS0_iiS0_ii_param_0,
	.param .u32 _Z11matrix_multPPiiiS0_iiS0_ii_param_1,
	.param .u32 _Z11matrix_multPPiiiS0_iiS0_ii_param_2,
	.param .u64 .ptr .align 1 _Z11matrix_multPPiiiS0_iiS0_ii_param_3,
	.param .u32 _Z11matrix_multPPiiiS0_iiS0_ii_param_4,
	.param .u32 _Z11matrix_multPPiiiS0_iiS0_ii_param_5,
	.param .u64 .ptr .align 1 _Z11matrix_multPPiiiS0_iiS0_ii_param_6,
	.param .u32 _Z11matrix_multPPiiiS0_iiS0_ii_param_7,
	.param .u32 _Z11matrix_multPPiiiS0_iiS0_ii_param_8
)
{
	.reg .pred 	%p<13>;
	.reg .b32 	%r<143>;
	.reg .b64 	%rd<134>;

	ld.param.u64 	%rd15, [_Z11matrix_multPPiiiS0_iiS0_ii_param_0];
	ld.param.u32 	%r31, [_Z11matrix_multPPiiiS0_iiS0_ii_param_2];
	ld.param.u64 	%rd17, [_Z11matrix_multPPiiiS0_iiS0_ii_param_3];
	ld.param.u64 	%rd16, [_Z11matrix_multPPiiiS0_iiS0_ii_param_6];
	ld.param.u32 	%r32, [_Z11matrix_multPPiiiS0_iiS0_ii_param_7];
	ld.param.u32 	%r33, [_Z11matrix_multPPiiiS0_iiS0_ii_param_8];
	cvta.to.global.u64 	%rd1, %rd17;
	mov.u32 	%r34, %tid.x;
	mov.u32 	%r35, %tid.y;
	mov.u32 	%r36, %ctaid.x;
	mov.u32 	%r37, %ntid.x;
	mad.lo.s32 	%r1, %r36, %r37, %r34;
	mov.u32 	%r38, %ctaid.y;
	mov.u32 	%r39, %ntid.y;
	mad.lo.s32 	%r2, %r38, %r39, %r35;
	setp.ge.s32 	%p1, %r2, %r32;
	setp.ge.s32 	%p2, %r1, %r33;
	or.pred  	%p3, %p1, %p2;
	@%p3 bra 	$L__BB1_15;
	setp.lt.s32 	%p4, %r31, 1;
	mov.b32 	%r142, 0;
	@%p4 bra 	$L__BB1_14;
	cvta.to.global.u64 	%rd18, %rd15;
	mul.wide.u32 	%rd19, %r2, 8;
	add.s64 	%rd20, %rd18, %rd19;
	ld.global.u64 	%rd21, [%rd20];
	cvta.to.global.u64 	%rd2, %rd21;
	and.b32  	%r3, %r31, 15;
	setp.lt.u32 	%p5, %r31, 16;
	mov.b32 	%r135, 0;
	mov.u32 	%r142, %r135;
	@%p5 bra 	$L__BB1_5;
	and.b32  	%r135, %r31, 2147483632;
	neg.s32 	%r129, %r135;
	add.s64 	%rd131, %rd2, 32;
	add.s64 	%rd130, %rd1, 64;
	mov.b32 	%r142, 0;
	mul.wide.s32 	%rd24, %r1, 4;
$L__BB1_4:
	.pragma "nounroll";
	ld.global.u32 	%r44, [%rd131+-32];
	ld.global.u64 	%rd22, [%rd130+-64];
	cvta.to.global.u64 	%rd23, %rd22;
	add.s64 	%rd25, %rd23, %rd24;
	ld.global.u32 	%r45, [%rd25];
	mad.lo.s32 	%r46, %r45, %r44, %r142;
	ld.global.u32 	%r47, [%rd131+-28];
	ld.global.u64 	%rd26, [%rd130+-56];
	cvta.to.global.u64 	%rd27, %rd26;
	add.s64 	%rd28, %rd27, %rd24;
	ld.global.u32 	%r48, [%rd28];
	mad.lo.s32 	%r49, %r48, %r47, %r46;
	ld.global.u32 	%r50, [%rd131+-24];
	ld.global.u64 	%rd29, [%rd130+-48];
	cvta.to.global.u64 	%rd30, %rd29;
	add.s64 	%rd31, %rd30, %rd24;
	ld.global.u32 	%r51, [%rd31];
	mad.lo.s32 	%r52, %r51, %r50, %r49;
	ld.global.u32 	%r53, [%rd131+-20];
	ld.global.u64 	%rd32, [%rd130+-40];
	cvta.to.global.u64 	%rd33, %rd32;
	add.s64 	%rd34, %rd33, %rd24;
	ld.global.u32 	%r54, [%rd34];
	mad.lo.s32 	%r55, %r54, %r53, %r52;
	ld.global.u32 	%r56, [%rd131+-16];
	ld.global.u64 	%rd35, [%rd130+-32];
	cvta.to.global.u64 	%rd36, %rd35;
	add.s64 	%rd37, %rd36, %rd24;
	ld.global.u32 	%r57, [%rd37];
	mad.lo.s32 	%r58, %r57, %r56, %r55;
	ld.global.u32 	%r59, [%rd131+-12];
	ld.global.u64 	%rd38, [%rd130+-24];
	cvta.to.global.u64 	%rd39, %rd38;
	add.s64 	%rd40, %rd39, %rd24;
	ld.global.u32 	%r60, [%rd40];
	mad.lo.s32 	%r61, %r60, %r59, %r58;
	ld.global.u32 	%r62, [%rd131+-8];
	ld.global.u64 	%rd41, [%rd130+-16];
	cvta.to.global.u64 	%rd42, %rd41;
	add.s64 	%rd43, %rd42, %rd24;
	ld.global.u32 	%r63, [%rd43];
	mad.lo.s32 	%r64, %r63, %r62, %r61;
	ld.global.u32 	%r65, [%rd131+-4];
	ld.global.u64 	%rd44, [%rd130+-8];
	cvta.to.global.u64 	%rd45, %rd44;
	add.s64 	%rd46, %rd45, %rd24;
	ld.global.u32 	%r66, [%rd46];
	mad.lo.s32 	%r67, %r66, %r65, %r64;
	ld.global.u32 	%r68, [%rd131];
	ld.global.u64 	%rd47, [%rd130];
	cvta.to.global.u64 	%rd48, %rd47;
	add.s64 	%rd49, %rd48, %rd24;
	ld.global.u32 	%r69, [%rd49];
	mad.lo.s32 	%r70, %r69, %r68, %r67;
	ld.global.u32 	%r71, [%rd131+4];
	ld.global.u64 	%rd50, [%rd130+8];
	cvta.to.global.u64 	%rd51, %rd50;
	add.s64 	%rd52, %rd51, %rd24;
	ld.global.u32 	%r72, [%rd52];
	mad.lo.s32 	%r73, %r72, %r71, %r70;
	ld.global.u32 	%r74, [%rd131+8];
	ld.global.u64 	%rd53, [%rd130+16];
	cvta.to.global.u64 	%rd54, %rd53;
	add.s64 	%rd55, %rd54, %rd24;
	ld.global.u32 	%r75, [%rd55];
	mad.lo.s32 	%r76, %r75, %r74, %r73;
	ld.global.u32 	%r77, [%rd131+12];
	ld.global.u64 	%rd56, [%rd130+24];
	cvta.to.global.u64 	%rd57, %rd56;
	add.s64 	%rd58, %rd57, %rd24;
	ld.global.u32 	%r78, [%rd58];
	mad.lo.s32 	%r79, %r78, %r77, %r76;
	ld.global.u32 	%r80, [%rd131+16];
	ld.global.u64 	%rd59, [%rd130+32];
	cvta.to.global.u64 	%rd60, %rd59;
	add.s64 	%rd61, %rd60, %rd24;
	ld.global.u32 	%r81, [%rd61];
	mad.lo.s32 	%r82, %r81, %r80, %r79;
	ld.global.u32 	%r83, [%rd131+20];
	ld.global.u64 	%rd62, [%rd130+40];
	cvta.to.global.u64 	%rd63, %rd62;
	add.s64 	%rd64, %rd63, %rd24;
	ld.global.u32 	%r84, [%rd64];
	mad.lo.s32 	%r85, %r84, %r83, %r82;
	ld.global.u32 	%r86, [%rd131+24];
	ld.global.u64 	%rd65, [%rd130+48];
	cvta.to.global.u64 	%rd66, %rd65;
	add.s64 	%rd67, %rd66, %rd24;
	ld.global.u32 	%r87, [%rd67];
	mad.lo.s32 	%r88, %r87, %r86, %r85;
	ld.global.u32 	%r89, [%rd131+28];
	ld.global.u64 	%rd68, [%rd130+56];
	cvta.to.global.u64 	%rd69, %rd68;
	add.s64 	%rd70, %rd69, %rd24;
	ld.global.u32 	%r90, [%rd70];
	mad.lo.s32 	%r142, %r90, %r89, %r88;
	add.s32 	%r129, %r129, 16;
	add.s64 	%rd131, %rd131, 64;
	add.s64 	%rd130, %rd130, 128;
	setp.ne.s32 	%p6, %r129, 0;
	@%p6 bra 	$L__BB1_4;
$L__BB1_5:
	setp.eq.s32 	%p7, %r3, 0;
	@%p7 bra 	$L__BB1_14;
	and.b32  	%r13, %r31, 7;
	setp.lt.u32 	%p8, %r3, 8;
	@%p8 bra 	$L__BB1_8;
	mul.wide.u32 	%rd71, %r135, 4;
	add.s64 	%rd72, %rd2, %rd71;
	ld.global.u32 	%r92, [%rd72];
	mul.wide.u32 	%rd73, %r135, 8;
	add.s64 	%rd74, %rd1, %rd73;
	ld.global.u64 	%rd75, [%rd74];
	cvta.to.global.u64 	%rd76, %rd75;
	mul.wide.s32 	%rd77, %r1, 4;
	add.s64 	%rd78, %rd76, %rd77;
	ld.global.u32 	%r93, [%rd78];
	mad.lo.s32 	%r94, %r93, %r92, %r142;
	ld.global.u32 	%r95, [%rd72+4];
	ld.global.u64 	%rd79, [%rd74+8];
	cvta.to.global.u64 	%rd80, %rd79;
	add.s64 	%rd81, %rd80, %rd77;
	ld.global.u32 	%r96, [%rd81];
	mad.lo.s32 	%r97, %r96, %r95, %r94;
	ld.global.u32 	%r98, [%rd72+8];
	ld.global.u64 	%rd82, [%rd74+16];
	cvta.to.global.u64 	%rd83, %rd82;
	add.s64 	%rd84, %rd83, %rd77;
	ld.global.u32 	%r99, [%rd84];
	mad.lo.s32 	%r100, %r99, %r98, %r97;
	ld.global.u32 	%r101, [%rd72+12];
	ld.global.u64 	%rd85, [%rd74+24];
	cvta.to.global.u64 	%rd86, %rd85;
	add.s64 	%rd87, %rd86, %rd77;
	ld.global.u32 	%r102, [%rd87];
	mad.lo.s32 	%r103, %r102, %r101, %r100;
	ld.global.u32 	%r104, [%rd72+16];
	ld.global.u64 	%rd88, [%rd74+32];
	cvta.to.global.u64 	%rd89, %rd88;
	add.s64 	%rd90, %rd89, %rd77;
	ld.global.u32 	%r105, [%rd90];
	mad.lo.s32 	%r106, %r105, %r104, %r103;
	ld.global.u32 	%r107, [%rd72+20];
	ld.global.u64 	%rd91, [%rd74+40];
	cvta.to.global.u64 	%rd92, %rd91;
	add.s64 	%rd93, %rd92, %rd77;
	ld.global.u32 	%r108, [%rd93];
	mad.lo.s32 	%r109, %r108, %r107, %r106;
	ld.global.u32 	%r110, [%rd72+24];
	ld.global.u64 	%rd94, [%rd74+48];
	cvta.to.global.u64 	%rd95, %rd94;
	add.s64 	%rd96, %rd95, %rd77;
	ld.global.u32 	%r111, [%rd96];
	mad.lo.s32 	%r112, %r111, %r110, %r109;
	ld.global.u32 	%r113, [%rd72+28];
	ld.global.u64 	%rd97, [%rd74+56];
	cvta.to.global.u64 	%rd98, %rd97;
	add.s64 	%rd99, %rd98, %rd77;
	ld.global.u32 	%r114, [%rd99];
	mad.lo.s32 	%r142, %r114, %r113, %r112;
	add.s32 	%r135, %r135, 8;
$L__BB1_8:
	setp.eq.s32 	%p9, %r13, 0;
	@%p9 bra 	$L__BB1_14;
	and.b32  	%r19, %r31, 3;
	setp.lt.u32 	%p10, %r13, 4;
	@%p10 bra 	$L__BB1_11;
	mul.wide.u32 	%rd100, %r135, 4;
	add.s64 	%rd101, %rd2, %rd100;
	ld.global.u32 	%r116, [%rd101];
	mul.wide.u32 	%rd102, %r135, 8;
	add.s64 	%rd103, %rd1, %rd102;
	ld.global.u64 	%rd104, [%rd103];
	cvta.to.global.u64 	%rd105, %rd104;
	mul.wide.s32 	%rd106, %r1, 4;
	add.s64 	%rd107, %rd105, %rd106;
	ld.global.u32 	%r117, [%rd107];
	mad.lo.s32 	%r118, %r117, %r116, %r142;
	ld.global.u32 	%r119, [%rd101+4];
	ld.global.u64 	%rd108, [%rd103+8];
	cvta.to.global.u64 	%rd109, %rd108;
	add.s64 	%rd110, %rd109, %rd106;
	ld.global.u32 	%r120, [%rd110];
	mad.lo.s32 	%r121, %r120, %r119, %r118;
	ld.global.u32 	%r122, [%rd101+8];
	ld.global.u64 	%rd111, [%rd103+16];
	cvta.to.global.u64 	%rd112, %rd111;
	add.s64 	%rd113, %rd112, %rd106;
	ld.global.u32 	%r123, [%rd113];
	mad.lo.s32 	%r124, %r123, %r122, %r121;
	ld.global.u32 	%r125, [%rd101+12];
	ld.global.u64 	%rd114, [%rd103+24];
	cvta.to.global.u64 	%rd115, %rd114;
	add.s64 	%rd116, %rd115, %rd106;
	ld.global.u32 	%r126, [%rd116];
	mad.lo.s32 	%r142, %r126, %r125, %r124;
	add.s32 	%r135, %r135, 4;
$L__BB1_11:
	setp.eq.s32 	%p11, %r19, 0;
	@%p11 bra 	$L__BB1_14;
	mul.wide.u32 	%rd117, %r135, 8;
	add.s64 	%rd133, %rd1, %rd117;
	mul.wide.u32 	%rd118, %r135, 4;
	add.s64 	%rd132, %rd2, %rd118;
	neg.s32 	%r140, %r19;
	mul.wide.s32 	%rd121, %r1, 4;
$L__BB1_13:
	.pragma "nounroll";
	ld.global.u32 	%r127, [%rd132];
	ld.global.u64 	%rd119, [%rd133];
	cvta.to.global.u64 	%rd120, %rd119;
	add.s64 	%rd122, %rd120, %rd121;
	ld.global.u32 	%r128, [%rd122];
	mad.lo.s32 	%r142, %r128, %r127, %r142;
	add.s64 	%rd133, %rd133, 8;
	add.s64 	%rd132, %rd132, 4;
	add.s32 	%r140, %r140, 1;
	setp.ne.s32 	%p12, %r140, 0;
	@%p12 bra 	$L__BB1_13;
$L__BB1_14:
	cvta.to.global.u64 	%rd123, %rd16;
	mul.wide.u32 	%rd124, %r2, 8;
	add.s64 	%rd125, %rd123, %rd124;
	ld.global.u64 	%rd126, [%rd125];
	cvta.to.global.u64 	%rd127, %rd126;
	mul.wide.s32 	%rd128, %r1, 4;
	add.s64 	%rd129, %rd127, %rd128;
	st.global.u32 	[%rd129], %r142;
$L__BB1_15:
	ret;

}


// ===== COMPILED SASS (sm_100) =====

	.target	sm_100

	.elftype	@"ET_EXEC"


//--------------------- .note.nv.tkinfo           --------------------------
	.section	.note.nv.tkinfo,"",@"SHT_NOTE"
	.sectionflags	@"SHF_NOTE_NV_TKINFO"
	.tkinfo
        /*0018*/ 	.word	0x00000002
        /*0030*/ 	.string	""
        /*0030*/ 	.string	"ptxas"
        /*0030*/ 	.string	"Cuda compilation tools, release 13.0, V13.0.88"
        /*0030*/ 	.string	"Build cuda_13.0.r13.0/compiler.36424714_0"
        /*0030*/ 	.string	"-arch sm_100 -m 64 "



//--------------------- .note.nv.cuinfo           --------------------------
	.section	.note.nv.cuinfo,"",@"SHT_NOTE"
	.sectionflags	@"SHF_NOTE_NV_CUINFO"
        /*0018*/ 	.short	0x0002
        /*001a*/ 	.short	0x0064
        /*001c*/ 	.short	0x0082
	.zero		2


//--------------------- .nv.info                  --------------------------
	.section	.nv.info,"",@"SHT_CUDA_INFO"
	.align	4


	//----- nvinfo : EIATTR_REGCOUNT
	.align		4
        /*0000*/ 	.byte	0x04, 0x2f
        /*0002*/ 	.short	(.L_1 - .L_0)
	.align		4
.L_0:
        /*0004*/ 	.word	index@(_Z18matrix_mult_sharedPPiiiS0_iiS0_ii)
        /*0008*/ 	.word	0x00000020


	//----- nvinfo : EIATTR_FRAME_SIZE
	.align		4
.L_1:
        /*000c*/ 	.byte	0x04, 0x11
        /*000e*/ 	.short	(.L_3 - .L_2)
	.align		4
.L_2:
        /*0010*/ 	.word	index@(_Z18matrix_mult_sharedPPiiiS0_iiS0_ii)
        /*0014*/ 	.word	0x00000000


	//----- nvinfo : EIATTR_REGCOUNT
	.align		4
.L_3:
        /*0018*/ 	.byte	0x04, 0x2f
        /*001a*/ 	.short	(.L_5 - .L_4)
	.align		4
.L_4:
        /*001c*/ 	.word	index@(_Z11matrix_multPPiiiS0_iiS0_ii)
        /*0020*/ 	.word	0x00000020


	//----- nvinfo : EIATTR_FRAME_SIZE
	.align		4
.L_5:
        /*0024*/ 	.byte	0x04, 0x11
        /*0026*/ 	.short	(.L_7 - .L_6)
	.align		4
.L_6:
        /*0028*/ 	.word	index@(_Z11matrix_multPPiiiS0_iiS0_ii)
        /*002c*/ 	.word	0x00000000


	//----- nvinfo : EIATTR_MIN_STACK_SIZE
	.align		4
.L_7:
        /*0030*/ 	.byte	0x04, 0x12
        /*0032*/ 	.short	(.L_9 - .L_8)
	.align		4
.L_8:
        /*0034*/ 	.word	index@(_Z11matrix_multPPiiiS0_iiS0_ii)
        /*0038*/ 	.word	0x00000000


	//----- nvinfo : EIATTR_MIN_STACK_SIZE
	.align		4
.L_9:
        /*003c*/ 	.byte	0x04, 0x12
        /*003e*/ 	.short	(.L_11 - .L_10)
	.align		4
.L_10:
        /*0040*/ 	.word	index@(_Z18matrix_mult_sharedPPiiiS0_iiS0_ii)
        /*0044*/ 	.word	0x00000000
.L_11:


//--------------------- .nv.compat                --------------------------
	.section	.nv.compat,"",@"SHT_CUDA_COMPAT_INFO"
	.align	4
        /*0000*/ 	.byte	0x02, 0x09, 0x00, 0x00, 0x02, 0x02, 0x01, 0x00, 0x02, 0x05, 0x05, 0x00, 0x03, 0x07, 0x01, 0x01
        /*0010*/ 	.byte	0x02, 0x03, 0x00, 0x00, 0x02, 0x06, 0x01, 0x00, 0x04, 0x0b, 0x08, 0x00, 0x09, 0x00, 0x00, 0x00
        /*0020*/ 	.byte	0x00, 0x00, 0x00, 0x00


//--------------------- .nv.info._Z11matrix_multPPiiiS0_iiS0_ii --------------------------
	.section	.nv.info._Z11matrix_multPPiiiS0_iiS0_ii,"",@"SHT_CUDA_INFO"
	.sectionflags	@""
	.align	4


	//----- nvinfo : EIATTR_CUDA_API_VERSION
	.align		4
        /*0000*/ 	.byte	0x04, 0x37
        /*0002*/ 	.short	(.L_13 - .L_12)
.L_12:
        /*0004*/ 	.word	0x00000082


	//----- nvinfo : EIATTR_KPARAM_INFO
	.align		4
.L_13:
        /*0008*/ 	.byte	0x04, 0x17
        /*000a*/ 	.short	(.L_15 - .L_14)
.L_14:
        /*000c*/ 	.word	0x00000000
        /*0010*/ 	.short	0x0008
        /*0012*/ 	.short	0x002c
        /*0014*/ 	.byte	0x00, 0xf0, 0x11, 0x00


	//----- nvinfo : EIATTR_KPARAM_INFO
	.align		4
.L_15:
        /*0018*/ 	.byte	0x04, 0x17
        /*001a*/ 	.short	(.L_17 - .L_16)
.L_16:
        /*001c*/ 	.word	0x00000000
        /*0020*/ 	.short	0x0007
        /*0022*/ 	.short	0x0028
        /*0024*/ 	.byte	0x00, 0xf0, 0x11, 0x00


	//----- nvinfo : EIATTR_KPARAM_INFO
	.align		4
.L_17:
        /*0028*/ 	.byte	0x04, 0x17
        /*002a*/ 	.short	(.L_19 - .L_18)
.L_18:
        /*002c*/ 	.word	0x00000000
        /*0030*/ 	.short	0x0006
        /*0032*/ 	.short	0x0020
        /*0034*/ 	.byte	0x00, 0xf5, 0x21, 0x00


	//----- nvinfo : EIATTR_KPARAM_INFO
	.align		4
.L_19:
        /*0038*/ 	.byte	0x04, 0x17
        /*003a*/ 	.short	(.L_21 - .L_20)
.L_20:
        /*003c*/ 	.word	0x00000000
        /*0040*/ 	.short	0x0005
        /*0042*/ 	.short	0x001c
        /*0044*/ 	.byte	0x00, 0xf0, 0x11, 0x00


	//----- nvinfo : EIATTR_KPARAM_INFO
	.align		4
.L_21:
        /*0048*/ 	.byte	0x04, 0x17
        /*004a*/ 	.short	(.L_23 - .L_22)
.L_22:
        /*004c*/ 	.word	0x00000000
        /*0050*/ 	.short	0x0004
        /*0052*/ 	.short	0x0018
        /*0054*/ 	.byte	0x00, 0xf0, 0x11, 0x00


	//----- nvinfo : EIATTR_KPARAM_INFO
	.align		4
.L_23:
        /*0058*/ 	.byte	0x04, 0x17
        /*005a*/ 	.short	(.L_25 - .L_24)
.L_24:
        /*005c*/ 	.word	0x00000000
        /*0060*/ 	.short	0x0003
        /*0062*/ 	.short	0x0010
        /*0064*/ 	.byte	0x00, 0xf5, 0x21, 0x00


	//----- nvinfo : EIATTR_KPARAM_INFO
	.align		4
.L_25:
        /*0068*/ 	.byte	0x04, 0x17
        /*006a*/ 	.short	(.L_27 - .L_26)
.L_26:
        /*006c*/ 	.word	0x00000000
        /*0070*/ 	.short	0x0002
        /*0072*/ 	.short	0x000c
        /*0074*/ 	.byte	0x00, 0xf0, 0x11, 0x00


	//----- nvinfo : EIATTR_KPARAM_INFO
	.align		4
.L_27:
        /*0078*/ 	.byte	0x04, 0x17
        /*007a*/ 	.short	(.L_29 - .L_28)
.L_28:
        /*007c*/ 	.word	0x00000000
        /*0080*/ 	.short	0x0001
        /*0082*/ 	.short	0x0008
        /*0084*/ 	.byte	0x00, 0xf0, 0x11, 0x00


	//----- nvinfo : EIATTR_KPARAM_INFO
	.align		4
.L_29:
        /*0088*/ 	.byte	0x04, 0x17
        /*008a*/ 	.short	(.L_31 - .L_30)
.L_30:
        /*008c*/ 	.word	0x00000000
        /*0090*/ 	.short	0x0000
        /*0092*/ 	.short	0x0000
        /*0094*/ 	.byte	0x00, 0xf5, 0x21, 0x00


	//----- nvinfo : EIATTR_SPARSE_MMA_MASK
	.align		4
.L_31:
        /*0098*/ 	.byte	0x03, 0x50
        /*009a*/ 	.short	0x0000


	//----- nvinfo : EIATTR_MAXREG_COUNT
	.align		4
        /*009c*/ 	.byte	0x03, 0x1b
        /*009e*/ 	.short	0x00ff


	//----- nvinfo : EIATTR_MERCURY_ISA_VERSION
	.align		4
        /*00a0*/ 	.byte	0x03, 0x5f
        /*00a2*/ 	.short	0x0101


	//----- nvinfo : EIATTR_VRC_CTA_INIT_COUNT
	.align		4
        /*00a4*/ 	.byte	0x02, 0x4a
	.zero		1
	.zero		1


	//----- nvinfo : EIATTR_EXIT_INSTR_OFFSETS
	.align		4
        /*00a8*/ 	.byte	0x04, 0x1c
        /*00aa*/ 	.short	(.L_33 - .L_32)


	//   ....[0]....
.L_32:
        /*00ac*/ 	.word	0x000000c0


	//   ....[1]....
        /*00b0*/ 	.word	0x00000e80


	//----- nvinfo : EIATTR_CBANK_PARAM_SIZE
	.align		4
.L_33:
        /*00b4*/ 	.byte	0x03, 0x19
        /*00b6*/ 	.short	0x0030


	//----- nvinfo : EIATTR_PARAM_CBANK
	.align		4
        /*00b8*/ 	.byte	0x04, 0x0a
        /*00ba*/ 	.short	(.L_35 - .L_34)
	.align		4
.L_34:
        /*00bc*/ 	.word	index@(.nv.constant0._Z11matrix_multPPiiiS0_iiS0_ii)
        /*00c0*/ 	.short	0x0380
        /*00c2*/ 	.short	0x0030


	//----- nvinfo : EIATTR_SW_WAR
	.align		4
.L_35:
        /*00c4*/ 	.byte	0x04, 0x36
        /*00c6*/ 	.short	(.L_37 - .L_36)
.L_36:
        /*00c8*/ 	.word	0x00000008
.L_37:


//--------------------- .nv.info._Z18matrix_mult_sharedPPiiiS0_iiS0_ii --------------------------
	.section	.nv.info._Z18matrix_mult_sharedPPiiiS0_iiS0_ii,"",@"SHT_CUDA_INFO"
	.sectionflags	@""
	.align	4


	//----- nvinfo : EIATTR_CUDA_API_VERSION
	.align		4
        /*0000*/ 	.byte	0x04, 0x37
        /*0002*/ 	.short	(.L_39 - .L_38)
.L_38:
        /*0004*/ 	.word	0x00000082


	//----- nvinfo : EIATTR_KPARAM_INFO
	.align		4
.L_39:
        /*0008*/ 	.byte	0x04, 0x17
        /*000a*/ 	.short	(.L_41 - .L_40)
.L_40:
        /*000c*/ 	.word	0x00000000
        /*0010*/ 	.short	0x0008
        /*0012*/ 	.short	0x002c
        /*0014*/ 	.byte	0x00, 0xf0, 0x11, 0x00


	//----- nvinfo : EIATTR_KPARAM_INFO
	.align		4
.L_41:
        /*0018*/ 	.byte	0x04, 0x17
        /*001a*/ 	.short	(.L_43 - .L_42)
.L_42:
        /*001c*/ 	.word	0x00000000
        /*0020*/ 	.short	0x0007
        /*0022*/ 	.short	0x0028
        /*0024*/ 	.byte	0x00, 0xf0, 0x11, 0x00


	//----- nvinfo : EIATTR_KPARAM_INFO
	.align		4
.L_43:
        /*0028*/ 	.byte	0x04, 0x17
        /*002a*/ 	.short	(.L_45 - .L_44)
.L_44:
        /*002c*/ 	.word	0x00000000
        /*0030*/ 	.short	0x0006
        /*0032*/ 	.short	0x0020
        /*0034*/ 	.byte	0x00, 0xf5, 0x21, 0x00


	//----- nvinfo : EIATTR_KPARAM_INFO
	.align		4
.L_45:
        /*0038*/ 	.byte	0x04, 0x17
        /*003a*/ 	.short	(.L_47 - .L_46)
.L_46:
        /*003c*/ 	.word	0x00000000
        /*0040*/ 	.short	0x0005
        /*0042*/ 	.short	0x001c
        /*0044*/ 	.byte	0x00, 0xf0, 0x11, 0x00


	//----- nvinfo : EIATTR_KPARAM_INFO
	.align		4
.L_47:
        /*0048*/ 	.byte	0x04, 0x17
        /*004a*/ 	.short	(.L_49 - .L_48)
.L_48:
        /*004c*/ 	.word	0x00000000
        /*0050*/ 	.short	0x0004
        /*0052*/ 	.short	0x0018
        /*0054*/ 	.byte	0x00, 0xf0, 0x11, 0x00


	//----- nvinfo : EIATTR_KPARAM_INFO
	.align		4
.L_49:
        /*0058*/ 	.byte	0x04, 0x17
        /*005a*/ 	.short	(.L_51 - .L_50)
.L_50:
        /*005c*/ 	.word	0x00000000
        /*0060*/ 	.short	0x0003
        /*0062*/ 	.short	0x0010
        /*0064*/ 	.byte	0x00, 0xf5, 0x21, 0x00


	//----- nvinfo : EIATTR_KPARAM_INFO
	.align		4
.L_51:
        /*0068*/ 	.byte	0x04, 0x17
        /*006a*/ 	.short	(.L_53 - .L_52)
.L_52:
        /*006c*/ 	.word	0x00000000
        /*0070*/ 	.short	0x0002
        /*0072*/ 	.short	0x000c
        /*0074*/ 	.byte	0x00, 0xf0, 0x11, 0x00


	//----- nvinfo : EIATTR_KPARAM_INFO
	.align		4
.L_53:
        /*0078*/ 	.byte	0x04, 0x17
        /*007a*/ 	.short	(.L_55 - .L_54)
.L_54:
        /*007c*/ 	.word	0x00000000
        /*0080*/ 	.short	0x0001
        /*0082*/ 	.short	0x0008
        /*0084*/ 	.byte	0x00, 0xf0, 0x11, 0x00


	//----- nvinfo : EIATTR_KPARAM_INFO
	.align		4
.L_55:
        /*0088*/ 	.byte	0x04, 0x17
        /*008a*/ 	.short	(.L_57 - .L_56)
.L_56:
        /*008c*/ 	.word	0x00000000
        /*0090*/ 	.short	0x0000
        /*0092*/ 	.short	0x0000
        /*0094*/ 	.byte	0x00, 0xf5, 0x21, 0x00


	//----- nvinfo : EIATTR_SPARSE_MMA_MASK
	.align		4
.L_57:
        /*0098*/ 	.byte	0x03, 0x50
        /*009a*/ 	.short	0x0000


	//----- nvinfo : EIATTR_MAXREG_COUNT
	.align		4
        /*009c*/ 	.byte	0x03, 0x1b
        /*009e*/ 	.short	0x00ff


	//----- nvinfo : EIATTR_NUM_BARRIERS
	.align		4
        /*00a0*/ 	.byte	0x02, 0x4c
        /*00a2*/ 	.byte	0x01
	.zero		1


	//----- nvinfo : EIATTR_MERCURY_ISA_VERSION
	.align		4
        /*00a4*/ 	.byte	0x03, 0x5f
        /*00a6*/ 	.short	0x0101


	//----- nvinfo : EIATTR_VRC_CTA_INIT_COUNT
	.align		4
        /*00a8*/ 	.byte	0x02, 0x4a
	.zero		1
	.zero		1


	//----- nvinfo : EIATTR_EXIT_INSTR_OFFSETS
	.align		4
        /*00ac*/ 	.byte	0x04, 0x1c
        /*00ae*/ 	.short	(.L_59 - .L_58)


	//   ....[0]....
.L_58:
        /*00b0*/ 	.word	0x000008a0


	//   ....[1]....
        /*00b4*/ 	.word	0x00000900


	//----- nvinfo : EIATTR_CBANK_PARAM_SIZE
	.align		4
.L_59:
        /*00b8*/ 	.byte	0x03, 0x19
        /*00ba*/ 	.short	0x0030


	//----- nvinfo : EIATTR_PARAM_CBANK
	.align		4
        /*00bc*/ 	.byte	0x04, 0x0a
        /*00be*/ 	.short	(.L_61 - .L_60)
	.align		4
.L_60:
        /*00c0*/ 	.word	index@(.nv.constant0._Z18matrix_mult_sharedPPiiiS0_iiS0_ii)
        /*00c4*/ 	.short	0x0380
        /*00c6*/ 	.short	0x0030


	//----- nvinfo : EIATTR_SW_WAR
	.align		4
.L_61:
        /*00c8*/ 	.byte	0x04, 0x36
        /*00ca*/ 	.short	(.L_63 - .L_62)
.L_62:
        /*00cc*/ 	.word	0x00000008
.L_63:


//--------------------- .nv.callgraph             --------------------------
	.section	.nv.callgraph,"",@"SHT_CUDA_CALLGRAPH"
	.align	4
	.sectionentsize	8
	.align		4
        /*0000*/ 	.word	0x00000000
	.align		4
        /*0004*/ 	.word	0xffffffff
	.align		4
        /*0008*/ 	.word	0x00000000
	.align		4
        /*000c*/ 	.word	0xfffffffe
	.align		4
        /*0010*/ 	.word	0x00000000
	.align		4
        /*0014*/ 	.word	0xfffffffd
	.align		4
        /*0018*/ 	.word	0x00000000
	.align		4
        /*001c*/ 	.word	0xfffffffc


//--------------------- .text._Z11matrix_multPPiiiS0_iiS0_ii --------------------------
	.section	.text._Z11matrix_multPPiiiS0_iiS0_ii,"ax",@progbits
	.align	128
        .global         _Z11matrix_multPPiiiS0_iiS0_ii
        .type           _Z11matrix_multPPiiiS0_iiS0_ii,@function
        .size           _Z11matrix_multPPiiiS0_iiS0_ii,(.L_x_10 - _Z11matrix_multPPiiiS0_iiS0_ii)
        .other          _Z11matrix_multPPiiiS0_iiS0_ii,@"STO_CUDA_ENTRY STV_DEFAULT"
_Z11matrix_multPPiiiS0_iiS0_ii:
.text._Z11matrix_multPPiiiS0_iiS0_ii:
[----:B------:R-:W-:Y:S01]  /*0000*/  LDC R1, c[0x0][0x37c] ;  /* 0x0000df00ff017b82 */ /* 0x000fe20000000800 */
[----:B------:R-:W0:Y:S07]  /*0010*/  S2R R0, SR_TID.X ;  /* 0x0000000000007919 */ /* 0x000e2e0000002100 */
[----:B------:R-:W0:Y:S01]  /*0020*/  S2UR UR4, SR_CTAID.X ;  /* 0x00000000000479c3 */ /* 0x000e220000002500 */
[----:B------:R-:W1:Y:S01]  /*0030*/  LDCU.64 UR6, c[0x0][0x3a8] ;  /* 0x00007500ff0677ac */ /* 0x000e620008000a00 */
[----:B------:R-:W2:Y:S06]  /*0040*/  S2R R2, SR_TID.Y ;  /* 0x0000000000027919 */ /* 0x000eac0000002200 */
[----:B------:R-:W0:Y:S08]  /*0050*/  LDC R3, c[0x0][0x360] ;  /* 0x0000d800ff037b82 */ /* 0x000e300000000800 */
[----:B------:R-:W2:Y:S08]  /*0060*/  S2UR UR5, SR_CTAID.Y ;  /* 0x00000000000579c3 */ /* 0x000eb00000002600 */
[----:B------:R-:W2:Y:S01]  /*0070*/  LDC R5, c[0x0][0x364] ;  /* 0x0000d900ff057b82 */ /* 0x000ea20000000800 */
[----:B0-----:R-:W-:-:S05]  /*0080*/  IMAD R0, R3, UR4, R0 ;  /* 0x0000000403007c24 */ /* 0x001fca000f8e0200 */
[----:B-1----:R-:W-:Y:S01]  /*0090*/  ISETP.GE.AND P0, PT, R0, UR7, PT ;  /* 0x0000000700007c0c */ /* 0x002fe2000bf06270 */
[----:B--2---:R-:W-:-:S05]  /*00a0*/  IMAD R2, R5, UR5, R2 ;  /* 0x0000000505027c24 */ /* 0x004fca000f8e0202 */
[----:B------:R-:W-:-:S13]  /*00b0*/  ISETP.GE.OR P0, PT, R2, UR6, P0 ;  /* 0x0000000602007c0c */ /* 0x000fda0008706670 */
[----:B------:R-:W-:Y:S05]  /*00c0*/  @P0 EXIT ;  /* 0x000000000000094d */ /* 0x000fea0003800000 */
[----:B------:R-:W0:Y:S01]  /*00d0*/  LDCU UR6, c[0x0][0x38c] ;  /* 0x00007180ff0677ac */ /* 0x000e220008000800 */
[----:B------:R-:W-:Y:S01]  /*00e0*/  HFMA2 R9, -RZ, RZ, 0, 0 ;  /* 0x00000000ff097431 */ /* 0x000fe200000001ff */
[----:B------:R-:W1:Y:S01]  /*00f0*/  LDCU.64 UR10, c[0x0][0x358] ;  /* 0x00006b00ff0a77ac */ /* 0x000e620008000a00 */
[----:B0-----:R-:W-:-:S09]  /*0100*/  UISETP.GE.AND UP0, UPT, UR6, 0x1, UPT ;  /* 0x000000010600788c */ /* 0x001fd2000bf06270 */
[----:B-1----:R-:W-:Y:S05]  /*0110*/  BRA.U !UP0, `(.L_x_0) ;  /* 0x0000000d08447547 */ /* 0x002fea000b800000 */
[----:B------:R-:W0:Y:S02]  /*0120*/  LDC.64 R12, c[0x0][0x380] ;  /* 0x0000e000ff0c7b82 */ /* 0x000e240000000a00 */
[----:B0-----:R-:W-:-:S06]  /*0130*/  IMAD.WIDE.U32 R12, R2, 0x8, R12 ;  /* 0x00000008020c7825 */ /* 0x001fcc00078e000c */
[----:B------:R-:W5:Y:S01]  /*0140*/  LDG.E.64 R12, desc[UR10][R12.64] ;  /* 0x0000000a0c0c7981 */ /* 0x000f62000c1e1b00 */
[----:B------:R-:W-:Y:S01]  /*0150*/  UISETP.GE.U32.AND UP1, UPT, UR6, 0x10, UPT ;  /* 0x000000100600788c */ /* 0x000fe2000bf26070 */
[----:B------:R-:W-:Y:S01]  /*0160*/  MOV R3, RZ ;  /* 0x000000ff00037202 */ /* 0x000fe20000000f00 */
[----:B------:R-:W-:Y:S01]  /*0170*/  ULOP3.LUT UR7, UR6, 0xf, URZ, 0xc0, !UPT ;  /* 0x0000000f06077892 */ /* 0x000fe2000f8ec0ff */
[----:B------:R-:W-:-:S03]  /*0180*/  MOV R9, RZ ;  /* 0x000000ff00097202 */ /* 0x000fc60000000f00 */
[----:B------:R-:W-:-:S03]  /*0190*/  UISETP.NE.AND UP0, UPT, UR7, URZ, UPT ;  /* 0x000000ff0700728c */ /* 0x000fc6000bf05270 */
[----:B------:R-:W-:Y:S08]  /*01a0*/  BRA.U !UP1, `(.L_x_1) ;  /* 0x00000005098c7547 */ /* 0x000ff0000b800000 */
[----:B------:R-:W0:Y:S01]  /*01b0*/  LDCU.64 UR4, c[0x0][0x390] ;  /* 0x00007200ff0477ac */ /* 0x000e220008000a00 */
[----:B-----5:R-:W-:Y:S02]  /*01c0*/  IADD3 R4, P0, PT, R12, 0x20, RZ ;  /* 0x000000200c047810 */ /* 0x020fe40007f1e0ff */
[----:B------:R-:W-:Y:S01]  /*01d0*/  MOV R9, RZ ;  /* 0x000000ff00097202 */ /* 0x000fe20000000f00 */
[----:B------:R-:W-:Y:S01]  /*01e0*/  ULOP3.LUT UR8, UR6, 0x7ffffff0, URZ, 0xc0, !UPT ;  /* 0x7ffffff006087892 */ /* 0x000fe2000f8ec0ff */
[----:B------:R-:W-:-:S03]  /*01f0*/  IADD3.X R11, PT, PT, RZ, R13, RZ, P0, !PT ;  /* 0x0000000dff0b7210 */ /* 0x000fc600007fe4ff */
[----:B------:R-:W-:Y:S02]  /*0200*/  UIADD3 UR9, UPT, UPT, -UR8, URZ, URZ ;  /* 0x000000ff08097290 */ /* 0x000fe4000fffe1ff */
[----:B------:R-:W-:Y:S01]  /*0210*/  MOV R3, UR8 ;  /* 0x0000000800037c02 */ /* 0x000fe20008000f00 */
[----:B0-----:R-:W-:-:S04]  /*0220*/  UIADD3 UR4, UP1, UPT, UR4, 0x40, URZ ;  /* 0x0000004004047890 */ /* 0x001fc8000ff3e0ff */
[----:B------:R-:W-:Y:S02]  /*0230*/  UIADD3.X UR5, UPT, UPT, URZ, UR5, URZ, UP1, !UPT ;  /* 0x00000005ff057290 */ /* 0x000fe40008ffe4ff */
[----:B------:R-:W-:-:S04]  /*0240*/  MOV R14, UR4 ;  /* 0x00000004000e7c02 */ /* 0x000fc80008000f00 */
[----:B------:R-:W-:-:S07]  /*0250*/  MOV R15, UR5 ;  /* 0x00000005000f7c02 */ /* 0x000fce0008000f00 */
.L_x_2:
[----:B------:R-:W2:Y:S04]  /*0260*/  LDG.E.64 R26, desc[UR10][R14.64+-0x40] ;  /* 0xffffc00a0e1a7981 */ /* 0x000ea8000c1e1b00 */
[----:B------:R-:W3:Y:S04]  /*0270*/  LDG.E.64 R24, desc[UR10][R14.64+-0x38] ;  /* 0xffffc80a0e187981 */ /* 0x000ee8000c1e1b00 */
[----:B------:R-:W4:Y:S04]  /*0280*/  LDG.E.64 R22, desc[UR10][R14.64+-0x30] ;  /* 0xffffd00a0e167981 */ /* 0x000f28000c1e1b00 */
[----:B------:R-:W5:Y:S04]  /*0290*/  LDG.E.64 R6, desc[UR10][R14.64+-0x28] ;  /* 0xffffd80a0e067981 */ /* 0x000f68000c1e1b00 */
[----:B------:R-:W5:Y:S04]  /*02a0*/  LDG.E.64 R20, desc[UR10][R14.64+-0x20] ;  /* 0xffffe00a0e147981 */ /* 0x000f68000c1e1b00 */
[----:B------:R-:W5:Y:S04]  /*02b0*/  LDG.E.64 R28, desc[UR10][R14.64+-0x18] ;  /* 0xffffe80a0e1c7981 */ /* 0x000f68000c1e1b00 */
[----:B------:R-:W5:Y:S04]  /*02c0*/  LDG.E.64 R18, desc[UR10][R14.64+-0x10] ;  /* 0xfffff00a0e127981 */ /* 0x000f68000c1e1b00 */
[----:B------:R-:W5:Y:S01]  /*02d0*/  LDG.E.64 R16, desc[UR10][R14.64+-0x8] ;  /* 0xfffff80a0e107981 */ /* 0x000f62000c1e1b00 */
[----:B------:R-:W-:-:S05]  /*02e0*/  MOV R10, R4 ;  /* 0x00000004000a7202 */ /* 0x000fca0000000f00 */
[----:B------:R-:W5:Y:S01]  /*02f0*/  LDG.E R5, desc[UR10][R10.64+-0xc] ;  /* 0xfffff40a0a057981 */ /* 0x000f62000c1e1900 */
[----:B--2---:R-:W-:-:S04]  /*0300*/  IMAD.WIDE R26, R0, 0x4, R26 ;  /* 0x00000004001a7825 */ /* 0x004fc800078e021a */
[C---:B---3--:R-:W-:Y:S01]  /*0310*/  IMAD.WIDE R24, R0.reuse, 0x4, R24 ;  /* 0x0000000400187825 */ /* 0x048fe200078e0218 */
[----:B------:R-:W2:Y:S03]  /*0320*/  LDG.E R8, desc[UR10][R26.64] ;  /* 0x0000000a1a087981 */ /* 0x000ea6000c1e1900 */
[C---:B----4-:R-:W-:Y:S02]  /*0330*/  IMAD.WIDE R22, R0.reuse, 0x4, R22 ;  /* 0x0000000400167825 */ /* 0x050fe400078e0216 */
[----:B------:R-:W3:Y:S02]  /*0340*/  LDG.E R25, desc[UR10][R24.64] ;  /* 0x0000000a18197981 */ /* 0x000ee4000c1e1900 */
[C---:B-----5:R-:W-:Y:S02]  /*0350*/  IMAD.WIDE R6, R0.reuse, 0x4, R6 ;  /* 0x0000000400067825 */ /* 0x060fe400078e0206 */
[----:B------:R-:W4:Y:S04]  /*0360*/  LDG.E R23, desc[UR10][R22.64] ;  /* 0x0000000a16177981 */ /* 0x000f28000c1e1900 */
[----:B------:R-:W2:Y:S04]  /*0370*/  LDG.E R26, desc[UR10][R10.64+-0x20] ;  /* 0xffffe00a0a1a7981 */ /* 0x000ea8000c1e1900 */
[----:B------:R-:W3:Y:S01]  /*0380*/  LDG.E R24, desc[UR10][R10.64+-0x1c] ;  /* 0xffffe40a0a187981 */ /* 0x000ee2000c1e1900 */
[----:B------:R-:W-:-:S03]  /*0390*/  IMAD.WIDE R20, R0, 0x4, R20 ;  /* 0x0000000400147825 */ /* 0x000fc600078e0214 */
[----:B------:R-:W4:Y:S04]  /*03a0*/  LDG.E R22, desc[UR10][R10.64+-0x18] ;  /* 0xffffe80a0a167981 */ /* 0x000f28000c1e1900 */
[----:B------:R-:W5:Y:S04]  /*03b0*/  LDG.E R7, desc[UR10][R6.64] ;  /* 0x0000000a06077981 */ /* 0x000f68000c1e1900 */
[----:B------:R-:W5:Y:S01]  /*03c0*/  LDG.E R21, desc[UR10][R20.64] ;  /* 0x0000000a14157981 */ /* 0x000f62000c1e1900 */
[----:B------:R-:W-:-:S03]  /*03d0*/  IMAD.WIDE R28, R0, 0x4, R28 ;  /* 0x00000004001c7825 */ /* 0x000fc600078e021c */
[----:B------:R-:W5:Y:S04]  /*03e0*/  LDG.E R27, desc[UR10][R10.64+-0x8] ;  /* 0xfffff80a0a1b7981 */ /* 0x000f68000c1e1900 */
[----:B------:R-:W5:Y:S04]  /*03f0*/  LDG.E R6, desc[UR10][R10.64+-0x14] ;  /* 0xffffec0a0a067981 */ /* 0x000f68000c1e1900 */
[----:B------:R-:W5:Y:S01]  /*0400*/  LDG.E R20, desc[UR10][R10.64+-0x10] ;  /* 0xfffff00a0a147981 */ /* 0x000f62000c1e1900 */
[----:B------:R-:W-:-:S03]  /*0410*/  IMAD.WIDE R18, R0, 0x4, R18 ;  /* 0x0000000400127825 */ /* 0x000fc600078e0212 */
[----:B------:R-:W5:Y:S01]  /*0420*/  LDG.E R4, desc[UR10][R28.64] ;  /* 0x0000000a1c047981 */ /* 0x000f62000c1e1900 */
[----:B------:R-:W-:-:S03]  /*0430*/  IMAD.WIDE R16, R0, 0x4, R16 ;  /* 0x0000000400107825 */ /* 0x000fc600078e0210 */
[----:B------:R0:W5:Y:S04]  /*0440*/  LDG.E R18, desc[UR10][R18.64] ;  /* 0x0000000a12127981 */ /* 0x000168000c1e1900 */
[----:B------:R-:W5:Y:S04]  /*0450*/  LDG.E R16, desc[UR10][R16.64] ;  /* 0x0000000a10107981 */ /* 0x000f68000c1e1900 */
[----:B------:R-:W5:Y:S04]  /*0460*/  LDG.E R29, desc[UR10][R10.64+0x4] ;  /* 0x0000040a0a1d7981 */ /* 0x000f68000c1e1900 */
[----:B------:R-:W5:Y:S04]  /*0470*/  LDG.E R28, desc[UR10][R10.64+0x8] ;  /* 0x0000080a0a1c7981 */ /* 0x000f68000c1e1900 */
[----:B------:R-:W5:Y:S01]  /*0480*/  LDG.E R17, desc[UR10][R10.64+-0x4] ;  /* 0xfffffc0a0a117981 */ /* 0x000f62000c1e1900 */
[----:B--2---:R-:W-:-:S04]  /*0490*/  IMAD R8, R26, R8, R9 ;  /* 0x000000081a087224 */ /* 0x004fc800078e0209 */
[----:B---3--:R-:W-:-:S04]  /*04a0*/  IMAD R8, R24, R25, R8 ;  /* 0x0000001918087224 */ /* 0x008fc800078e0208 */
[----:B----4-:R-:W-:Y:S02]  /*04b0*/  IMAD R24, R22, R23, R8 ;  /* 0x0000001716187224 */ /* 0x010fe400078e0208 */
[----:B------:R-:W2:Y:S04]  /*04c0*/  LDG.E.64 R22, desc[UR10][R14.64] ;  /* 0x0000000a0e167981 */ /* 0x000ea8000c1e1b00 */
[----:B------:R-:W3:Y:S01]  /*04d0*/  LDG.E.64 R8, desc[UR10][R14.64+0x8] ;  /* 0x0000080a0e087981 */ /* 0x000ee2000c1e1b00 */
[----:B-----5:R-:W-:-:S03]  /*04e0*/  IMAD R6, R6, R7, R24 ;  /* 0x0000000706067224 */ /* 0x020fc600078e0218 */
[----:B------:R-:W4:Y:S01]  /*04f0*/  LDG.E.64 R24, desc[UR10][R14.64+0x20] ;  /* 0x0000200a0e187981 */ /* 0x000f22000c1e1b00 */
[----:B0-----:R-:W-:-:S03]  /*0500*/  IMAD R19, R20, R21, R6 ;  /* 0x0000001514137224 */ /* 0x001fc600078e0206 */
[----:B------:R-:W5:Y:S04]  /*0510*/  LDG.E.64 R20, desc[UR10][R14.64+0x10] ;  /* 0x0000100a0e147981 */ /* 0x000f68000c1e1b00 */
[----:B------:R-:W5:Y:S01]  /*0520*/  LDG.E.64 R6, desc[UR10][R14.64+0x18] ;  /* 0x0000180a0e067981 */ /* 0x000f62000c1e1b00 */
[----:B------:R-:W-:-:S03]  /*0530*/  IMAD R19, R5, R4, R19 ;  /* 0x0000000405137224 */ /* 0x000fc600078e0213 */
[----:B------:R-:W5:Y:S01]  /*0540*/  LDG.E.64 R4, desc[UR10][R14.64+0x28] ;  /* 0x0000280a0e047981 */ /* 0x000f62000c1e1b00 */
[----:B------:R-:W-:-:S03]  /*0550*/  IMAD R26, R27, R18, R19 ;  /* 0x000000121b1a7224 */ /* 0x000fc600078e0213 */
[----:B------:R-:W5:Y:S04]  /*0560*/  LDG.E.64 R18, desc[UR10][R14.64+0x30] ;  /* 0x0000300a0e127981 */ /* 0x000f68000c1e1b00 */
[----:B------:R-:W5:Y:S01]  /*0570*/  LDG.E R27, desc[UR10][R10.64] ;  /* 0x0000000a0a1b7981 */ /* 0x000f62000c1e1900 */
[----:B------:R-:W-:-:S03]  /*0580*/  IMAD R26, R17, R16, R26 ;  /* 0x00000010111a7224 */ /* 0x000fc600078e021a */
[----:B------:R-:W5:Y:S01]  /*0590*/  LDG.E.64 R16, desc[UR10][R14.64+0x38] ;  /* 0x0000380a0e107981 */ /* 0x000f62000c1e1b00 */
[----:B--2---:R-:W-:-:S04]  /*05a0*/  IMAD.WIDE R22, R0, 0x4, R22 ;  /* 0x0000000400167825 */ /* 0x004fc800078e0216 */
[C---:B---3--:R-:W-:Y:S02]  /*05b0*/  IMAD.WIDE R8, R0.reuse, 0x4, R8 ;  /* 0x0000000400087825 */ /* 0x048fe400078e0208 */
[----:B------:R-:W2:Y:S04]  /*05c0*/  LDG.E R23, desc[UR10][R22.64] ;  /* 0x0000000a16177981 */ /* 0x000ea8000c1e1900 */
[----:B------:R-:W3:Y:S01]  /*05d0*/  LDG.E R8, desc[UR10][R8.64] ;  /* 0x0000000a08087981 */ /* 0x000ee2000c1e1900 */
[----:B----4-:R-:W-:-:S03]  /*05e0*/  IMAD.WIDE R24, R0, 0x4, R24 ;  /* 0x0000000400187825 */ /* 0x010fc600078e0218 */
[----:B------:R-:W4:Y:S01]  /*05f0*/  LDG.E R22, desc[UR10][R10.64+0x10] ;  /* 0x0000100a0a167981 */ /* 0x000f22000c1e1900 */
[----:B-----5:R-:W-:-:S03]  /*0600*/  IMAD.WIDE R20, R0, 0x4, R20 ;  /* 0x0000000400147825 */ /* 0x020fc600078e0214 */
[----:B------:R-:W5:Y:S01]  /*0610*/  LDG.E R9, desc[UR10][R10.64+0xc] ;  /* 0x00000c0a0a097981 */ /* 0x000f62000c1e1900 */
[----:B------:R-:W-:-:S03]  /*0620*/  IMAD.WIDE R6, R0, 0x4, R6 ;  /* 0x0000000400067825 */ /* 0x000fc600078e0206 */
[----:B------:R-:W4:Y:S04]  /*0630*/  LDG.E R24, desc[UR10][R24.64] ;  /* 0x0000000a18187981 */ /* 0x000f28000c1e1900 */
[----:B------:R-:W5:Y:S01]  /*0640*/  LDG.E R20, desc[UR10][R20.64] ;  /* 0x0000000a14147981 */ /* 0x000f62000c1e1900 */
[----:B------:R-:W-:-:S03]  /*0650*/  IMAD.WIDE R4, R0, 0x4, R4 ;  /* 0x0000000400047825 */ /* 0x000fc600078e0204 */
[----:B------:R-:W4:Y:S01]  /*0660*/  LDG.E R6, desc[UR10][R6.64] ;  /* 0x0000000a06067981 */ /* 0x000f22000c1e1900 */
[----:B------:R-:W-:-:S03]  /*0670*/  IMAD.WIDE R18, R0, 0x4, R18 ;  /* 0x0000000400127825 */ /* 0x000fc600078e0212 */
[----:B------:R-:W4:Y:S04]  /*0680*/  LDG.E R4, desc[UR10][R4.64] ;  /* 0x0000000a04047981 */ /* 0x000f28000c1e1900 */
[----:B------:R-:W4:Y:S04]  /*0690*/  LDG.E R18, desc[UR10][R18.64] ;  /* 0x0000000a12127981 */ /* 0x000f28000c1e1900 */
[----:B------:R-:W4:Y:S01]  /*06a0*/  LDG.E R7, desc[UR10][R10.64+0x14] ;  /* 0x0000140a0a077981 */ /* 0x000f22000c1e1900 */
[----:B------:R-:W-:-:S03]  /*06b0*/  IMAD.WIDE R16, R0, 0x4, R16 ;  /* 0x0000000400107825 */ /* 0x000fc600078e0210 */
[----:B------:R-:W4:Y:S04]  /*06c0*/  LDG.E R21, desc[UR10][R10.64+0x18] ;  /* 0x0000180a0a157981 */ /* 0x000f28000c1e1900 */
[----:B------:R-:W4:Y:S04]  /*06d0*/  LDG.E R16, desc[UR10][R16.64] ;  /* 0x0000000a10107981 */ /* 0x000f28000c1e1900 */
[----:B------:R0:W4:Y:S01]  /*06e0*/  LDG.E R5, desc[UR10][R10.64+0x1c] ;  /* 0x00001c0a0a057981 */ /* 0x000122000c1e1900 */
[----:B------:R-:W-:-:S04]  /*06f0*/  UIADD3 UR9, UPT, UPT, UR9, 0x10, URZ ;  /* 0x0000001009097890 */ /* 0x000fc8000fffe0ff */
[----:B------:R-:W-:Y:S01]  /*0700*/  UISETP.NE.AND UP1, UPT, UR9, URZ, UPT ;  /* 0x000000ff0900728c */ /* 0x000fe2000bf25270 */
[----:B------:R-:W-:-:S04]  /*0710*/  IADD3 R14, P1, PT, R14, 0x80, RZ ;  /* 0x000000800e0e7810 */ /* 0x000fc80007f3e0ff */
[----:B------:R-:W-:Y:S01]  /*0720*/  IADD3.X R15, PT, PT, RZ, R15, RZ, P1, !PT ;  /* 0x0000000fff0f7210 */ /* 0x000fe20000ffe4ff */
[----:B--2---:R-:W-:-:S04]  /*0730*/  IMAD R23, R27, R23, R26 ;  /* 0x000000171b177224 */ /* 0x004fc800078e021a */
[----:B---3--:R-:W-:-:S04]  /*0740*/  IMAD R23, R29, R8, R23 ;  /* 0x000000081d177224 */ /* 0x008fc800078e0217 */
[----:B-----5:R-:W-:-:S04]  /*0750*/  IMAD R20, R28, R20, R23 ;  /* 0x000000141c147224 */ /* 0x020fc800078e0217 */
[----:B----4-:R-:W-:-:S04]  /*0760*/  IMAD R9, R9, R6, R20 ;  /* 0x0000000609097224 */ /* 0x010fc800078e0214 */
[----:B------:R-:W-:-:S04]  /*0770*/  IMAD R9, R22, R24, R9 ;  /* 0x0000001816097224 */ /* 0x000fc800078e0209 */
[----:B------:R-:W-:Y:S01]  /*0780*/  IMAD R7, R7, R4, R9 ;  /* 0x0000000407077224 */ /* 0x000fe200078e0209 */
[----:B------:R-:W-:-:S03]  /*0790*/  IADD3 R4, P0, PT, R10, 0x40, RZ ;  /* 0x000000400a047810 */ /* 0x000fc60007f1e0ff */
[----:B------:R-:W-:Y:S01]  /*07a0*/  IMAD R7, R21, R18, R7 ;  /* 0x0000001215077224 */ /* 0x000fe200078e0207 */
[----:B0-----:R-:W-:-:S03]  /*07b0*/  IADD3.X R11, PT, PT, RZ, R11, RZ, P0, !PT ;  /* 0x0000000bff0b7210 */ /* 0x001fc600007fe4ff */
[----:B------:R-:W-:Y:S01]  /*07c0*/  IMAD R9, R5, R16, R7 ;  /* 0x0000001005097224 */ /* 0x000fe200078e0207 */
[----:B------:R-:W-:Y:S06]  /*07d0*/  BRA.U UP1, `(.L_x_2) ;  /* 0xfffffff901a07547 */ /* 0x000fec000b83ffff */
.L_x_1:
[----:B------:R-:W-:Y:S05]  /*07e0*/  BRA.U !UP0, `(.L_x_0) ;  /* 0x0000000508907547 */ /* 0x000fea000b800000 */
[----:B------:R-:W-:Y:S02]  /*07f0*/  UISETP.GE.U32.AND UP0, UPT, UR7, 0x8, UPT ;  /* 0x000000080700788c */ /* 0x000fe4000bf06070 */
[----:B------:R-:W-:-:S04]  /*0800*/  ULOP3.LUT UR5, UR6, 0x7, URZ, 0xc0, !UPT ;  /* 0x0000000706057892 */ /* 0x000fc8000f8ec0ff */
[----:B------:R-:W-:-:S03]  /*0810*/  UISETP.NE.AND UP1, UPT, UR5, URZ, UPT ;  /* 0x000000ff0500728c */ /* 0x000fc6000bf25270 */
[----:B------:R-:W-:Y:S08]  /*0820*/  BRA.U !UP0, `(.L_x_3) ;  /* 0x0000000108b07547 */ /* 0x000ff0000b800000 */
[----:B------:R-:W0:Y:S02]  /*0830*/  LDC.64 R26, c[0x0][0x390] ;  /* 0x0000e400ff1a7b82 */ /* 0x000e240000000a00 */
[----:B0-----:R-:W-:-:S05]  /*0840*/  IMAD.WIDE.U32 R26, R3, 0x8, R26 ;  /* 0x00000008031a7825 */ /* 0x001fca00078e001a */
[----:B------:R-:W2:Y:S04]  /*0850*/  LDG.E.64 R4, desc[UR10][R26.64] ;  /* 0x0000000a1a047981 */ /* 0x000ea8000c1e1b00 */
[----:B------:R-:W3:Y:S04]  /*0860*/  LDG.E.64 R28, desc[UR10][R26.64+0x8] ;  /* 0x0000080a1a1c7981 */ /* 0x000ee8000c1e1b00 */
[----:B------:R-:W4:Y:S04]  /*0870*/  LDG.E.64 R20, desc[UR10][R26.64+0x10] ;  /* 0x0000100a1a147981 */ /* 0x000f28000c1e1b00 */
[----:B------:R-:W4:Y:S04]  /*0880*/  LDG.E.64 R22, desc[UR10][R26.64+0x18] ;  /* 0x0000180a1a167981 */ /* 0x000f28000c1e1b00 */
[----:B------:R-:W4:Y:S04]  /*0890*/  LDG.E.64 R18, desc[UR10][R26.64+0x20] ;  /* 0x0000200a1a127981 */ /* 0x000f28000c1e1b00 */
[----:B------:R-:W4:Y:S04]  /*08a0*/  LDG.E.64 R16, desc[UR10][R26.64+0x28] ;  /* 0x0000280a1a107981 */ /* 0x000f28000c1e1b00 */
[----:B------:R-:W4:Y:S04]  /*08b0*/  LDG.E.64 R14, desc[UR10][R26.64+0x30] ;  /* 0x0000300a1a0e7981 */ /* 0x000f28000c1e1b00 */
[----:B------:R-:W4:Y:S01]  /*08c0*/  LDG.E.64 R10, desc[UR10][R26.64+0x38] ;  /* 0x0000380a1a0a7981 */ /* 0x000f22000c1e1b00 */
[----:B-----5:R-:W-:-:S05]  /*08d0*/  IMAD.WIDE.U32 R6, R3, 0x4, R12 ;  /* 0x0000000403067825 */ /* 0x020fca00078e000c */
[----:B------:R-:W4:Y:S04]  /*08e0*/  LDG.E R25, desc[UR10][R6.64+0x4] ;  /* 0x0000040a06197981 */ /* 0x000f28000c1e1900 */
[----:B------:R-:W4:Y:S04]  /*08f0*/  LDG.E R24, desc[UR10][R6.64+0x8] ;  /* 0x0000080a06187981 */ /* 0x000f28000c1e1900 */
[----:B------:R-:W4:Y:S04]  /*0900*/  LDG.E R26, desc[UR10][R6.64+0xc] ;  /* 0x00000c0a061a7981 */ /* 0x000f28000c1e1900 */
[----:B------:R-:W4:Y:S01]  /*0910*/  LDG.E R27, desc[UR10][R6.64+0x10] ;  /* 0x0000100a061b7981 */ /* 0x000f22000c1e1900 */
[----:B--2---:R-:W-:-:S04]  /*0920*/  IMAD.WIDE R4, R0, 0x4, R4 ;  /* 0x0000000400047825 */ /* 0x004fc800078e0204 */
[C---:B---3--:R-:W-:Y:S02]  /*0930*/  IMAD.WIDE R28, R0.reuse, 0x4, R28 ;  /* 0x00000004001c7825 */ /* 0x048fe400078e021c */
[----:B------:R-:W2:Y:S02]  /*0940*/  LDG.E R4, desc[UR10][R4.64] ;  /* 0x0000000a04047981 */ /* 0x000ea4000c1e1900 */
[C---:B----4-:R-:W-:Y:S02]  /*0950*/  IMAD.WIDE R20, R0.reuse, 0x4, R20 ;  /* 0x0000000400147825 */ /* 0x050fe400078e0214 */
[----:B------:R-:W3:Y:S02]  /*0960*/  LDG.E R8, desc[UR10][R28.64] ;  /* 0x0000000a1c087981 */ /* 0x000ee4000c1e1900 */
[C---:B------:R-:W-:Y:S02]  /*0970*/  IMAD.WIDE R22, R0.reuse, 0x4, R22 ;  /* 0x0000000400167825 */ /* 0x040fe400078e0216 */
[----:B------:R-:W4:Y:S04]  /*0980*/  LDG.E R21, desc[UR10][R20.64] ;  /* 0x0000000a14157981 */ /* 0x000f28000c1e1900 */
[----:B------:R-:W2:Y:S01]  /*0990*/  LDG.E R5, desc[UR10][R6.64] ;  /* 0x0000000a06057981 */ /* 0x000ea2000c1e1900 */
[----:B------:R-:W-:-:S03]  /*09a0*/  IMAD.WIDE R18, R0, 0x4, R18 ;  /* 0x0000000400127825 */ /* 0x000fc600078e0212 */
[----:B------:R-:W4:Y:S01]  /*09b0*/  LDG.E R23, desc[UR10][R22.64] ;  /* 0x0000000a16177981 */ /* 0x000f22000c1e1900 */
[----:B------:R-:W-:-:S03]  /*09c0*/  IMAD.WIDE R16, R0, 0x4, R16 ;  /* 0x0000000400107825 */ /* 0x000fc600078e0210 */
[----:B------:R-:W4:Y:S01]  /*09d0*/  LDG.E R18, desc[UR10][R18.64] ;  /* 0x0000000a12127981 */ /* 0x000f22000c1e1900 */
[----:B------:R-:W-:-:S03]  /*09e0*/  IMAD.WIDE R14, R0, 0x4, R14 ;  /* 0x00000004000e7825 */ /* 0x000fc600078e020e */
[----:B------:R-:W4:Y:S01]  /*09f0*/  LDG.E R17, desc[UR10][R16.64] ;  /* 0x0000000a10117981 */ /* 0x000f22000c1e1900 */
[----:B------:R-:W-:-:S03]  /*0a00*/  IMAD.WIDE R10, R0, 0x4, R10 ;  /* 0x00000004000a7825 */ /* 0x000fc600078e020a */
[----:B------:R-:W4:Y:S04]  /*0a10*/  LDG.E R28, desc[UR10][R6.64+0x14] ;  /* 0x0000140a061c7981 */ /* 0x000f28000c1e1900 */
[----:B------:R-:W4:Y:S04]  /*0a20*/  LDG.E R14, desc[UR10][R14.64] ;  /* 0x0000000a0e0e7981 */ /* 0x000f28000c1e1900 */
[----:B------:R-:W4:Y:S04]  /*0a30*/  LDG.E R29, desc[UR10][R6.64+0x18] ;  /* 0x0000180a061d7981 */ /* 0x000f28000c1e1900 */
[----:B------:R-:W4:Y:S04]  /*0a40*/  LDG.E R20, desc[UR10][R6.64+0x1c] ;  /* 0x00001c0a06147981 */ /* 0x000f28000c1e1900 */
[----:B------:R-:W4:Y:S01]  /*0a50*/  LDG.E R10, desc[UR10][R10.64] ;  /* 0x0000000a0a0a7981 */ /* 0x000f22000c1e1900 */
[----:B------:R-:W-:Y:S01]  /*0a60*/  IADD3 R3, PT, PT, R3, 0x8, RZ ;  /* 0x0000000803037810 */ /* 0x000fe20007ffe0ff */
[----:B--2---:R-:W-:-:S04]  /*0a70*/  IMAD R4, R5, R4, R9 ;  /* 0x0000000405047224 */ /* 0x004fc800078e0209 */
[----:B---3--:R-:W-:-:S04]  /*0a80*/  IMAD R4, R25, R8, R4 ;  /* 0x0000000819047224 */ /* 0x008fc800078e0204 */
[----:B----4-:R-:W-:-:S04]  /*0a90*/  IMAD R4, R24, R21, R4 ;  /* 0x0000001518047224 */ /* 0x010fc800078e0204 */
[----:B------:R-:W-:-:S04]  /*0aa0*/  IMAD R4, R26, R23, R4 ;  /* 0x000000171a047224 */ /* 0x000fc800078e0204 */
[----:B------:R-:W-:-:S04]  /*0ab0*/  IMAD R4, R27, R18, R4 ;  /* 0x000000121b047224 */ /* 0x000fc800078e0204 */
[----:B------:R-:W-:-:S04]  /*0ac0*/  IMAD R4, R28, R17, R4 ;  /* 0x000000111c047224 */ /* 0x000fc800078e0204 */
[----:B------:R-:W-:-:S04]  /*0ad0*/  IMAD R29, R29, R14, R4 ;  /* 0x0000000e1d1d7224 */ /* 0x000fc800078e0204 */
[----:B------:R-:W-:-:S07]  /*0ae0*/  IMAD R9, R20, R10, R29 ;  /* 0x0000000a14097224 */ /* 0x000fce00078e021d */
.L_x_3:
        /* <DEDUP_REMOVED lines=10> */
[----:B------:R-:W4:Y:S01]  /*0b90*/  LDG.E.64 R6, desc[UR10][R14.64+0x18] ;  /* 0x0000180a0e067981 */ /* 0x000f22000c1e1b00 */
[----:B--2---:R-:W-:-:S04]  /*0ba0*/  IMAD.WIDE R16, R0, 0x4, R4 ;  /* 0x0000000400107825 */ /* 0x004fc800078e0204 */
[----:B-----5:R-:W-:Y:S02]  /*0bb0*/  IMAD.WIDE.U32 R4, R3, 0x4, R12 ;  /* 0x0000000403047825 */ /* 0x020fe400078e000c */
[----:B------:R-:W2:Y:S02]  /*0bc0*/  LDG.E R16, desc[UR10][R16.64] ;  /* 0x0000000a10107981 */ /* 0x000ea4000c1e1900 */
[C---:B---3--:R-:W-:Y:S02]  /*0bd0*/  IMAD.WIDE R18, R0.reuse, 0x4, R18 ;  /* 0x0000000400127825 */ /* 0x048fe400078e0212 */
[----:B------:R-:W2:Y:S02]  /*0be0*/  LDG.E R8, desc[UR10][R4.64] ;  /* 0x0000000a04087981 */ /* 0x000ea4000c1e1900 */
[C---:B----4-:R-:W-:Y:S02]  /*0bf0*/  IMAD.WIDE R10, R0.reuse, 0x4, R10 ;  /* 0x00000004000a7825 */ /* 0x050fe400078e020a */
[----:B------:R-:W3:Y:S02]  /*0c00*/  LDG.E R18, desc[UR10][R18.64] ;  /* 0x0000000a12127981 */ /* 0x000ee4000c1e1900 */
[----:B------:R-:W-:-:S02]  /*0c10*/  IMAD.WIDE R6, R0, 0x4, R6 ;  /* 0x0000000400067825 */ /* 0x000fc400078e0206 */
[----:B------:R-:W3:Y:S04]  /*0c20*/  LDG.E R21, desc[UR10][R4.64+0x4] ;  /* 0x0000040a04157981 */ /* 0x000ee8000c1e1900 */
        /* <DEDUP_REMOVED lines=8> */
[----:B------:R-:W-:-:S07]  /*0cb0*/  IMAD R9, R23, R6, R8 ;  /* 0x0000000617097224 */ /* 0x000fce00078e0208 */
.L_x_4:
[----:B------:R-:W-:Y:S05]  /*0cc0*/  BRA.U !UP1, `(.L_x_0) ;  /* 0x0000000109587547 */ /* 0x000fea000b800000 */
[----:B------:R-:W0:Y:S01]  /*0cd0*/  LDC.64 R4, c[0x0][0x390] ;  /* 0x0000e400ff047b82 */ /* 0x000e220000000a00 */
[----:B-----5:R-:W-:Y:S01]  /*0ce0*/  IMAD.WIDE.U32 R12, R3, 0x4, R12 ;  /* 0x00000004030c7825 */ /* 0x020fe200078e000c */
[----:B------:R-:W-:-:S03]  /*0cf0*/  UIADD3 UR4, UPT, UPT, -UR4, URZ, URZ ;  /* 0x000000ff04047290 */ /* 0x000fc6000fffe1ff */
[----:B0-----:R-:W-:-:S03]  /*0d00*/  IMAD.WIDE.U32 R4, R3, 0x8, R4 ;  /* 0x0000000803047825 */ /* 0x001fc600078e0004 */
[----:B------:R-:W-:Y:S02]  /*0d10*/  MOV R3, R4 ;  /* 0x0000000400037202 */ /* 0x000fe40000000f00 */
[----:B------:R-:W-:-:S07]  /*0d20*/  MOV R10, R5 ;  /* 0x00000005000a7202 */ /* 0x000fce0000000f00 */
.L_x_5:
[----:B------:R-:W-:Y:S02]  /*0d30*/  MOV R6, R3 ;  /* 0x0000000300067202 */ /* 0x000fe40000000f00 */
[----:B------:R-:W-:-:S05]  /*0d40*/  MOV R7, R10 ;  /* 0x0000000a00077202 */ /* 0x000fca0000000f00 */
[----:B------:R0:W2:Y:S02]  /*0d50*/  LDG.E.64 R4, desc[UR10][R6.64] ;  /* 0x0000000a06047981 */ /* 0x0000a4000c1e1b00 */
[----:B0-----:R-:W-:Y:S02]  /*0d60*/  MOV R6, R12 ;  /* 0x0000000c00067202 */ /* 0x001fe40000000f00 */
[----:B------:R-:W-:-:S05]  /*0d70*/  MOV R7, R13 ;  /* 0x0000000d00077202 */ /* 0x000fca0000000f00 */
[----:B------:R-:W3:Y:S01]  /*0d80*/  LDG.E R8, desc[UR10][R6.64] ;  /* 0x0000000a06087981 */ /* 0x000ee2000c1e1900 */
[----:B--2---:R-:W-:-:S06]  /*0d90*/  IMAD.WIDE R4, R0, 0x4, R4 ;  /* 0x0000000400047825 */ /* 0x004fcc00078e0204 */
[----:B------:R-:W3:Y:S01]  /*0da0*/  LDG.E R4, desc[UR10][R4.64] ;  /* 0x0000000a04047981 */ /* 0x000ee2000c1e1900 */
[----:B------:R-:W-:-:S04]  /*0db0*/  UIADD3 UR4, UPT, UPT, UR4, 0x1, URZ ;  /* 0x0000000104047890 */ /* 0x000fc8000fffe0ff */
[----:B------:R-:W-:Y:S01]  /*0dc0*/  UISETP.NE.AND UP0, UPT, UR4, URZ, UPT ;  /* 0x000000ff0400728c */ /* 0x000fe2000bf05270 */
[----:B------:R-:W-:Y:S02]  /*0dd0*/  IADD3 R3, P0, PT, R3, 0x8, RZ ;  /* 0x0000000803037810 */ /* 0x000fe40007f1e0ff */
[----:B------:R-:W-:Y:S02]  /*0de0*/  IADD3 R12, P1, PT, R12, 0x4, RZ ;  /* 0x000000040c0c7810 */ /* 0x000fe40007f3e0ff */
[----:B------:R-:W-:Y:S02]  /*0df0*/  IADD3.X R10, PT, PT, RZ, R10, RZ, P0, !PT ;  /* 0x0000000aff0a7210 */ /* 0x000fe400007fe4ff */
[----:B------:R-:W-:Y:S01]  /*0e00*/  IADD3.X R13, PT, PT, RZ, R13, RZ, P1, !PT ;  /* 0x0000000dff0d7210 */ /* 0x000fe20000ffe4ff */
[----:B---3--:R-:W-:Y:S01]  /*0e10*/  IMAD R9, R8, R4, R9 ;  /* 0x0000000408097224 */ /* 0x008fe200078e0209 */
[----:B------:R-:W-:Y:S07]  /*0e20*/  BRA.U UP0, `(.L_x_5) ;  /* 0xfffffffd00c07547 */ /* 0x000fee000b83ffff */
.L_x_0:
[----:B------:R-:W0:Y:S02]  /*0e30*/  LDC.64 R4, c[0x0][0x3a0] ;  /* 0x0000e800ff047b82 */ /* 0x000e240000000a00 */
[----:B0-----:R-:W-:-:S06]  /*0e40*/  IMAD.WIDE.U32 R2, R2, 0x8, R4 ;  /* 0x0000000802027825 */ /* 0x001fcc00078e0004 */
[----:B------:R-:W2:Y:S02]  /*0e50*/  LDG.E.64 R2, desc[UR10][R2.64] ;  /* 0x0000000a02027981 */ /* 0x000ea4000c1e1b00 */
[----:B--2---:R-:W-:-:S05]  /*0e60*/  IMAD.WIDE R4, R0, 0x4, R2 ;  /* 0x0000000400047825 */ /* 0x004fca00078e0202 */
[----:B------:R-:W-:Y:S01]  /*0e70*/  STG.E desc[UR10][R4.64], R9 ;  /* 0x0000000904007986 */ /* 0x000fe2000c10190a */
[----:B------:R-:W-:Y:S05]  /*0e80*/  EXIT ;  /* 0x000000000000794d */ /* 0x000fea0003800000 */
.L_x_6:
[----:B------:R-:W-:-:S00]  /*0e90*/  BRA `(.L_x_6) ;  /* 0xfffffffc00fc7947 */ /* 0x000fc0000383ffff */
[----:B------:R-:W-:-:S00]  /*0ea0*/  NOP ;  /* 0x0000000000007918 */ /* 0x000fc00000000000 */
        /* <DEDUP_REMOVED lines=13> */
.L_x_10:


//--------------------- .text._Z18matrix_mult_sharedPPiiiS0_iiS0_ii --------------------------
	.section	.text._Z18matrix_mult_sharedPPiiiS0_iiS0_ii,"ax",@progbits
	.align	128
        .global         _Z18matrix_mult_sharedPPiiiS0_iiS0_ii
        .type           _Z18matrix_mult_sharedPPiiiS0_iiS0_ii,@function
        .size           _Z18matrix_mult_sharedPPiiiS0_iiS0_ii,(.L_x_11 - _Z18matrix_mult_sharedPPiiiS0_iiS0_ii)
        .other          _Z18matrix_mult_sharedPPiiiS0_iiS0_ii,@"STO_CUDA_ENTRY STV_DEFAULT"
_Z18matrix_mult_sharedPPiiiS0_iiS0_ii:
.text._Z18matrix_mult_sharedPPiiiS0_iiS0_ii:
[----:B------:R-:W-:Y:S01]  /*0000*/  LDC R1, c[0x0][0x37c] ;  /* 0x0000df00ff017b82 */ /* 0x000fe20000000800 */
[----:B------:R-:W0:Y:S01]  /*0010*/  S2R R20, SR_CTAID.Y ;  /* 0x0000000000147919 */ /* 0x000e220000002600 */
[----:B------:R-:W1:Y:S01]  /*0020*/  LDCU UR4, c[0x0][0x38c] ;  /* 0x00007180ff0477ac */ /* 0x000e620008000800 */
[----:B------:R-:W-:Y:S01]  /*0030*/  HFMA2 R21, -RZ, RZ, 0, 0 ;  /* 0x00000000ff157431 */ /* 0x000fe200000001ff */
[----:B------:R-:W0:Y:S01]  /*0040*/  S2R R18, SR_TID.Y ;  /* 0x0000000000127919 */ /* 0x000e220000002200 */
[----:B------:R-:W2:Y:S01]  /*0050*/  LDCU.64 UR8, c[0x0][0x358] ;  /* 0x00006b00ff0877ac */ /* 0x000ea20008000a00 */
[----:B------:R-:W3:Y:S01]  /*0060*/  S2R R19, SR_CTAID.X ;  /* 0x0000000000137919 */ /* 0x000ee20000002500 */
[----:B------:R-:W3:Y:S01]  /*0070*/  S2R R17, SR_TID.X ;  /* 0x0000000000117919 */ /* 0x000ee20000002100 */
[----:B-1----:R-:W-:Y:S01]  /*0080*/  UISETP.GE.AND UP0, UPT, UR4, 0x1, UPT ;  /* 0x000000010400788c */ /* 0x002fe2000bf06270 */
[----:B0-----:R-:W-:Y:S02]  /*0090*/  LEA R20, R20, R18, 0x5 ;  /* 0x0000001214147211 */ /* 0x001fe400078e28ff */
[----:B---3--:R-:W-:-:S06]  /*00a0*/  LEA R19, R19, R17, 0x5 ;  /* 0x0000001113137211 */ /* 0x008fcc00078e28ff */
[----:B--2---:R-:W-:Y:S05]  /*00b0*/  BRA.U !UP0, `(.L_x_7) ;  /* 0x0000000508ec7547 */ /* 0x004fea000b800000 */
[----:B------:R-:W0:Y:S01]  /*00c0*/  S2UR UR7, SR_CgaCtaId ;  /* 0x00000000000779c3 */ /* 0x000e220000008800 */
[----:B------:R-:W1:Y:S01]  /*00d0*/  LDCU UR10, c[0x0][0x388] ;  /* 0x00007100ff0a77ac */ /* 0x000e620008000800 */
[----:B------:R-:W-:Y:S01]  /*00e0*/  IMAD.WIDE.U32 R6, R17, 0x4, RZ ;  /* 0x0000000411067825 */ /* 0x000fe200078e00ff */
[----:B------:R-:W-:Y:S01]  /*00f0*/  MOV R21, RZ ;  /* 0x000000ff00157202 */ /* 0x000fe20000000f00 */
[----:B------:R-:W-:Y:S01]  /*0100*/  UMOV UR5, 0x400 ;  /* 0x0000040000057882 */ /* 0x000fe20000000000 */
[----:B------:R-:W-:Y:S01]  /*0110*/  UIADD3 UR4, UPT, UPT, UR4, 0x1f, URZ ;  /* 0x0000001f04047890 */ /* 0x000fe2000fffe0ff */
[----:B------:R-:W-:Y:S02]  /*0120*/  MOV R16, R6 ;  /* 0x0000000600107202 */ /* 0x000fe40000000f00 */
[----:B------:R-:W2:Y:S01]  /*0130*/  LDC.64 R4, c[0x0][0x390] ;  /* 0x0000e400ff047b82 */ /* 0x000ea20000000a00 */
[----:B------:R-:W-:Y:S02]  /*0140*/  UIADD3 UR6, UPT, UPT, UR5, 0x1000, URZ ;  /* 0x0000100005067890 */ /* 0x000fe4000fffe0ff */
[----:B------:R-:W-:Y:S01]  /*0150*/  USHF.R.U32.HI UR4, URZ, 0x5, UR4 ;  /* 0x00000005ff047899 */ /* 0x000fe20008011604 */
[----:B------:R-:W3:Y:S04]  /*0160*/  LDCU UR11, c[0x0][0x38c] ;  /* 0x00007180ff0b77ac */ /* 0x000ee80008000800 */
[----:B------:R-:W4:Y:S01]  /*0170*/  LDC.64 R22, c[0x0][0x380] ;  /* 0x0000e000ff167b82 */ /* 0x000f220000000a00 */
[----:B------:R-:W2:Y:S01]  /*0180*/  LDCU.64 UR12, c[0x0][0x398] ;  /* 0x00007300ff0c77ac */ /* 0x000ea20008000a00 */
[----:B-1----:R-:W-:Y:S01]  /*0190*/  ISETP.GE.AND P1, PT, R20, UR10, PT ;  /* 0x0000000a14007c0c */ /* 0x002fe2000bf26270 */
[----:B------:R-:W-:-:S02]  /*01a0*/  UIADD3 UR4, UPT, UPT, -UR4, URZ, URZ ;  /* 0x000000ff04047290 */ /* 0x000fc4000fffe1ff */
[----:B0-----:R-:W-:Y:S02]  /*01b0*/  ULEA UR5, UR7, UR5, 0x18 ;  /* 0x0000000507057291 */ /* 0x001fe4000f8ec0ff */
[----:B------:R-:W-:-:S04]  /*01c0*/  ULEA UR6, UR7, UR6, 0x18 ;  /* 0x0000000607067291 */ /* 0x000fc8000f8ec0ff */
[C---:B------:R-:W-:Y:S01]  /*01d0*/  LEA R2, R18.reuse, UR5, 0x7 ;  /* 0x0000000512027c11 */ /* 0x040fe2000f8e38ff */
[----:B--2---:R-:W-:Y:S01]  /*01e0*/  IMAD.WIDE.U32 R4, R18, 0x8, R4 ;  /* 0x0000000812047825 */ /* 0x004fe200078e0004 */
[C---:B------:R-:W-:Y:S02]  /*01f0*/  LEA R3, R17.reuse, UR6, 0x2 ;  /* 0x0000000611037c11 */ /* 0x040fe4000f8e10ff */
[----:B------:R-:W-:Y:S02]  /*0200*/  MOV R6, R4 ;  /* 0x0000000400067202 */ /* 0x000fe40000000f00 */
[----:B------:R-:W-:Y:S01]  /*0210*/  LEA R4, R17, R2, 0x2 ;  /* 0x0000000211047211 */ /* 0x000fe200078e10ff */
[----:B----4-:R-:W-:Y:S01]  /*0220*/  IMAD.WIDE.U32 R22, R20, 0x8, R22 ;  /* 0x0000000814167825 */ /* 0x010fe200078e0016 */
[----:B---3--:R-:W-:-:S07]  /*0230*/  LEA R0, R18, R3, 0x7 ;  /* 0x0000000312007211 */ /* 0x008fce00078e38ff */
.L_x_8:
[----:B------:R-:W-:Y:S02]  /*0240*/  ISETP.GE.AND P0, PT, R19, UR13, PT ;  /* 0x0000000d13007c0c */ /* 0x000fe4000bf06270 */
[----:B------:R-:W-:Y:S02]  /*0250*/  ISETP.GE.OR P2, PT, R17, UR11, P1 ;  /* 0x0000000b11007c0c */ /* 0x000fe40008f46670 */
[----:B------:R-:W-:-:S11]  /*0260*/  ISETP.GE.OR P0, PT, R18, UR12, P0 ;  /* 0x0000000c12007c0c */ /* 0x000fd60008706670 */
[----:B------:R-:W2:Y:S02]  /*0270*/  @!P2 LDG.E.64 R10, desc[UR8][R22.64] ;  /* 0x00000008160aa981 */ /* 0x000ea4000c1e1b00 */
[----:B------:R-:W-:Y:S02]  /*0280*/  @!P0 MOV R8, R6 ;  /* 0x0000000600088202 */ /* 0x000fe40000000f00 */
[----:B------:R-:W-:-:S06]  /*0290*/  @!P0 MOV R9, R5 ;  /* 0x0000000500098202 */ /* 0x000fcc0000000f00 */
[----:B------:R-:W3:Y:S01]  /*02a0*/  @!P0 LDG.E.64 R8, desc[UR8][R8.64] ;  /* 0x0000000808088981 */ /* 0x000ee2000c1e1b00 */
[----:B------:R-:W-:Y:S01]  /*02b0*/  HFMA2 R29, -RZ, RZ, 0, 0 ;  /* 0x00000000ff1d7431 */ /* 0x000fe200000001ff */
[----:B------:R-:W-:Y:S02]  /*02c0*/  MOV R26, RZ ;  /* 0x000000ff001a7202 */ /* 0x000fe40000000f00 */
[----:B--2---:R-:W-:-:S04]  /*02d0*/  @!P2 IADD3 R10, P3, PT, R10, R16, RZ ;  /* 0x000000100a0aa210 */ /* 0x004fc80007f7e0ff */
[----:B------:R-:W-:-:S05]  /*02e0*/  @!P2 IADD3.X R11, PT, PT, R11, R7, RZ, P3, !PT ;  /* 0x000000070b0ba210 */ /* 0x000fca0001ffe4ff */
[----:B------:R-:W2:Y:S01]  /*02f0*/  @!P2 LDG.E R29, desc[UR8][R10.64] ;  /* 0x000000080a1da981 */ /* 0x000ea2000c1e1900 */
[----:B---3--:R-:W-:-:S05]  /*0300*/  @!P0 IMAD.WIDE.U32 R24, R19, 0x4, R8 ;  /* 0x0000000413188825 */ /* 0x008fca00078e0008 */
[----:B------:R-:W3:Y:S04]  /*0310*/  @!P0 LDG.E R26, desc[UR8][R24.64] ;  /* 0x00000008181a8981 */ /* 0x000ee8000c1e1900 */
[----:B--2---:R-:W-:Y:S04]  /*0320*/  STS [R4], R29 ;  /* 0x0000001d04007388 */ /* 0x004fe80000000800 */
[----:B---3--:R-:W-:Y:S01]  /*0330*/  STS [R0], R26 ;  /* 0x0000001a00007388 */ /* 0x008fe20000000800 */
[----:B------:R-:W-:Y:S06]  /*0340*/  BAR.SYNC.DEFER_BLOCKING 0x0 ;  /* 0x0000000000007b1d */ /* 0x000fec0000010000 */
[----:B------:R-:W-:Y:S04]  /*0350*/  LDS R8, [R3] ;  /* 0x0000000003087984 */ /* 0x000fe80000000800 */
[----:B------:R-:W0:Y:S04]  /*0360*/  LDS.128 R12, [R2] ;  /* 0x00000000020c7984 */ /* 0x000e280000000c00 */
[----:B------:R-:W1:Y:S04]  /*0370*/  LDS R9, [R3+0x80] ;  /* 0x0000800003097984 */ /* 0x000e680000000800 */
[----:B------:R-:W2:Y:S04]  /*0380*/  LDS R27, [R3+0x100] ;  /* 0x00010000031b7984 */ /* 0x000ea80000000800 */
[----:B------:R-:W-:Y:S04]  /*0390*/  LDS R24, [R3+0x200] ;  /* 0x0002000003187984 */ /* 0x000fe80000000800 */
[----:B------:R-:W-:Y:S04]  /*03a0*/  LDS R25, [R3+0x400] ;  /* 0x0004000003197984 */ /* 0x000fe80000000800 */
[----:B------:R-:W-:Y:S01]  /*03b0*/  LDS R26, [R3+0xa00] ;  /* 0x000a0000031a7984 */ /* 0x000fe20000000800 */
[----:B0-----:R-:W-:-:S03]  /*03c0*/  IMAD R8, R12, R8, R21 ;  /* 0x000000080c087224 */ /* 0x001fc600078e0215 */
[----:B------:R-:W0:Y:S01]  /*03d0*/  LDS R21, [R3+0x180] ;  /* 0x0001800003157984 */ /* 0x000e220000000800 */
[----:B-1----:R-:W-:-:S03]  /*03e0*/  IMAD R13, R9, R13, R8 ;  /* 0x0000000d090d7224 */ /* 0x002fc600078e0208 */
[----:B------:R-:W1:Y:S04]  /*03f0*/  LDS.128 R8, [R2+0x10] ;  /* 0x0000100002087984 */ /* 0x000e680000000c00 */
[----:B------:R-:W3:Y:S01]  /*0400*/  LDS R12, [R3+0x280] ;  /* 0x00028000030c7984 */ /* 0x000ee20000000800 */
[----:B--2---:R-:W-:-:S04]  /*0410*/  IMAD R14, R27, R14, R13 ;  /* 0x0000000e1b0e7224 */ /* 0x004fc800078e020d */
[----:B0-----:R-:W-:Y:S02]  /*0420*/  IMAD R15, R21, R15, R14 ;  /* 0x0000000f150f7224 */ /* 0x001fe400078e020e */
[----:B------:R-:W0:Y:S02]  /*0430*/  LDS R21, [R3+0x300] ;  /* 0x0003000003157984 */ /* 0x000e240000000800 */
[----:B-1----:R-:W-:Y:S02]  /*0440*/  IMAD R8, R8, R24, R15 ;  /* 0x0000001808087224 */ /* 0x002fe400078e020f */
[----:B------:R-:W1:Y:S02]  /*0450*/  LDS R24, [R3+0x380] ;  /* 0x0003800003187984 */ /* 0x000e640000000800 */
[----:B---3--:R-:W-:Y:S02]  /*0460*/  IMAD R9, R12, R9, R8 ;  /* 0x000000090c097224 */ /* 0x008fe400078e0208 */
[----:B------:R-:W2:Y:S04]  /*0470*/  LDS.128 R12, [R2+0x20] ;  /* 0x00002000020c7984 */ /* 0x000ea80000000c00 */
[----:B------:R-:W3:Y:S01]  /*0480*/  LDS R8, [R3+0x480] ;  /* 0x0004800003087984 */ /* 0x000ee20000000800 */
[----:B0-----:R-:W-:-:S03]  /*0490*/  IMAD R10, R21, R10, R9 ;  /* 0x0000000a150a7224 */ /* 0x001fc600078e0209 */
[----:B------:R-:W0:Y:S01]  /*04a0*/  LDS R21, [R3+0x500] ;  /* 0x0005000003157984 */ /* 0x000e220000000800 */
[----:B-1----:R-:W-:-:S03]  /*04b0*/  IMAD R11, R24, R11, R10 ;  /* 0x0000000b180b7224 */ /* 0x002fc600078e020a */
[----:B------:R-:W1:Y:S01]  /*04c0*/  LDS R24, [R3+0x580] ;  /* 0x0005800003187984 */ /* 0x000e620000000800 */
[----:B--2---:R-:W-:-:S03]  /*04d0*/  IMAD R11, R12, R25, R11 ;  /* 0x000000190c0b7224 */ /* 0x004fc600078e020b */
[----:B------:R-:W-:Y:S01]  /*04e0*/  LDS R25, [R3+0x600] ;  /* 0x0006000003197984 */ /* 0x000fe20000000800 */
[----:B---3--:R-:W-:-:S03]  /*04f0*/  IMAD R13, R8, R13, R11 ;  /* 0x0000000d080d7224 */ /* 0x008fc600078e020b */
        /* <DEDUP_REMOVED lines=21> */
[----:B------:R-:W-:Y:S01]  /*0650*/  LDS R21, [R3+0xd00] ;  /* 0x000d000003157984 */ /* 0x000fe20000000800 */
[----:B-1----:R-:W-:-:S03]  /*0660*/  IMAD R15, R24, R15, R14 ;  /* 0x0000000f180f7224 */ /* 0x002fc600078e020e */
[----:B------:R-:W-:Y:S01]  /*0670*/  LDS R24, [R3+0xc80] ;  /* 0x000c800003187984 */ /* 0x000fe20000000800 */
[----:B--2---:R-:W-:-:S03]  /*0680*/  IMAD R15, R8, R26, R15 ;  /* 0x0000001a080f7224 */ /* 0x004fc600078e020f */
[----:B------:R-:W0:Y:S01]  /*0690*/  LDS R8, [R3+0xb80] ;  /* 0x000b800003087984 */ /* 0x000e220000000800 */
[----:B------:R-:W-:-:S03]  /*06a0*/  IMAD R9, R12, R9, R15 ;  /* 0x000000090c097224 */ /* 0x000fc600078e020f */
[----:B------:R-:W-:Y:S04]  /*06b0*/  LDS R26, [R3+0xc00] ;  /* 0x000c0000031a7984 */ /* 0x000fe80000000800 */
[----:B------:R-:W1:Y:S01]  /*06c0*/  LDS.128 R12, [R2+0x60] ;  /* 0x00006000020c7984 */ /* 0x000e620000000c00 */
[----:B---3--:R-:W-:-:S03]  /*06d0*/  IMAD R9, R25, R10, R9 ;  /* 0x0000000a19097224 */ /* 0x008fc600078e0209 */
[----:B------:R-:W-:Y:S01]  /*06e0*/  LDS R25, [R3+0xe00] ;  /* 0x000e000003197984 */ /* 0x000fe20000000800 */
[----:B0-----:R-:W-:-:S04]  /*06f0*/  IMAD R9, R8, R11, R9 ;  /* 0x0000000b08097224 */ /* 0x001fc800078e0209 */
[----:B-1----:R-:W-:Y:S02]  /*0700*/  IMAD R9, R12, R26, R9 ;  /* 0x0000001a0c097224 */ /* 0x002fe400078e0209 */
[----:B------:R-:W0:Y:S02]  /*0710*/  LDS R12, [R3+0xd80] ;  /* 0x000d8000030c7984 */ /* 0x000e240000000800 */
[----:B------:R-:W-:Y:S02]  /*0720*/  IMAD R13, R24, R13, R9 ;  /* 0x0000000d180d7224 */ /* 0x000fe400078e0209 */
[----:B------:R-:W1:Y:S04]  /*0730*/  LDS.128 R8, [R2+0x70] ;  /* 0x0000700002087984 */ /* 0x000e680000000c00 */
[----:B------:R-:W2:Y:S01]  /*0740*/  LDS R24, [R3+0xe80] ;  /* 0x000e800003187984 */ /* 0x000ea20000000800 */
[----:B------:R-:W-:-:S03]  /*0750*/  IMAD R13, R21, R14, R13 ;  /* 0x0000000e150d7224 */ /* 0x000fc600078e020d */
[----:B------:R-:W3:Y:S04]  /*0760*/  LDS R14, [R3+0xf00] ;  /* 0x000f0000030e7984 */ /* 0x000ee80000000800 */
[----:B------:R-:W4:Y:S01]  /*0770*/  LDS R21, [R3+0xf80] ;  /* 0x000f800003157984 */ /* 0x000f220000000800 */
[----:B------:R-:W-:-:S04]  /*0780*/  UIADD3 UR4, UPT, UPT, UR4, 0x1, URZ ;  /* 0x0000000104047890 */ /* 0x000fc8000fffe0ff */
[----:B------:R-:W-:Y:S01]  /*0790*/  UISETP.NE.AND UP0, UPT, UR4, URZ, UPT ;  /* 0x000000ff0400728c */ /* 0x000fe2000bf05270 */
[----:B------:R-:W-:Y:S01]  /*07a0*/  BAR.SYNC.DEFER_BLOCKING 0x0 ;  /* 0x0000000000007b1d */ /* 0x000fe20000010000 */
[----:B------:R-:W-:Y:S02]  /*07b0*/  IADD3 R6, P0, PT, R6, 0x100, RZ ;  /* 0x0000010006067810 */ /* 0x000fe40007f1e0ff */
[----:B------:R-:W-:Y:S01]  /*07c0*/  IADD3 R16, P2, PT, R16, 0x80, RZ ;  /* 0x0000008010107810 */ /* 0x000fe20007f5e0ff */
[----:B0-----:R-:W-:-:S04]  /*07d0*/  IMAD R13, R12, R15, R13 ;  /* 0x0000000f0c0d7224 */ /* 0x001fc800078e020d */
[----:B-1----:R-:W-:-:S04]  /*07e0*/  IMAD R8, R8, R25, R13 ;  /* 0x0000001908087224 */ /* 0x002fc800078e020d */
[----:B--2---:R-:W-:-:S04]  /*07f0*/  IMAD R9, R24, R9, R8 ;  /* 0x0000000918097224 */ /* 0x004fc800078e0208 */
[----:B---3--:R-:W-:Y:S01]  /*0800*/  IMAD R10, R14, R10, R9 ;  /* 0x0000000a0e0a7224 */ /* 0x008fe200078e0209 */
[----:B------:R-:W-:Y:S02]  /*0810*/  IADD3 R17, PT, PT, R17, 0x20, RZ ;  /* 0x0000002011117810 */ /* 0x000fe40007ffe0ff */
[----:B------:R-:W-:Y:S01]  /*0820*/  IADD3 R18, PT, PT, R18, 0x20, RZ ;  /* 0x0000002012127810 */ /* 0x000fe20007ffe0ff */
[----:B----4-:R-:W-:Y:S01]  /*0830*/  IMAD R21, R21, R11, R10 ;  /* 0x0000000b15157224 */ /* 0x010fe200078e020a */
[----:B------:R-:W-:Y:S02]  /*0840*/  IADD3.X R5, PT, PT, RZ, R5, RZ, P0, !PT ;  /* 0x00000005ff057210 */ /* 0x000fe400007fe4ff */
[----:B------:R-:W-:Y:S01]  /*0850*/  IADD3.X R7, PT, PT, RZ, R7, RZ, P2, !PT ;  /* 0x00000007ff077210 */ /* 0x000fe200017fe4ff */
[----:B------:R-:W-:Y:S06]  /*0860*/  BRA.U UP0, `(.L_x_8) ;  /* 0xfffffff900747547 */ /* 0x000fec000b83ffff */
.L_x_7:
[----:B------:R-:W0:Y:S02]  /*0870*/  LDCU.64 UR4, c[0x0][0x3a8] ;  /* 0x00007500ff0477ac */ /* 0x000e240008000a00 */
[----:B0-----:R-:W-:-:S04]  /*0880*/  ISETP.GE.AND P0, PT, R19, UR5, PT ;  /* 0x0000000513007c0c */ /* 0x001fc8000bf06270 */
[----:B------:R-:W-:-:S13]  /*0890*/  ISETP.GE.OR P0, PT, R20, UR4, P0 ;  /* 0x0000000414007c0c */ /* 0x000fda0008706670 */
[----:B------:R-:W-:Y:S05]  /*08a0*/  @P0 EXIT ;  /* 0x000000000000094d */ /* 0x000fea0003800000 */
[----:B------:R-:W0:Y:S02]  /*08b0*/  LDC.64 R2, c[0x0][0x3a0] ;  /* 0x0000e800ff027b82 */ /* 0x000e240000000a00 */
[----:B0-----:R-:W-:-:S06]  /*08c0*/  IMAD.WIDE.U32 R2, R20, 0x8, R2 ;  /* 0x0000000814027825 */ /* 0x001fcc00078e0002 */
[----:B------:R-:W2:Y:S02]  /*08d0*/  LDG.E.64 R2, desc[UR8][R2.64] ;  /* 0x0000000802027981 */ /* 0x000ea4000c1e1b00 */
[----:B--2---:R-:W-:-:S05]  /*08e0*/  IMAD.WIDE.U32 R4, R19, 0x4, R2 ;  /* 0x0000000413047825 */ /* 0x004fca00078e0002 */
[----:B------:R-:W-:Y:S01]  /*08f0*/  STG.E desc[UR8][R4.64], R21 ;  /* 0x0000001504007986 */ /* 0x000fe2000c101908 */
[----:B------:R-:W-:Y:S05]  /*0900*/  EXIT ;  /* 0x000000000000794d */ /* 0x000fea0003800000 */
.L_x_9:
        /* <DEDUP_REMOVED lines=15> */
.L_x_11:


//--------------------- .nv.shared.reserved.0     --------------------------
	.section	.nv.shared.reserved.0,"aw",@nobits
	.weak		__nv_reservedSMEM_offset_0_alias
	.size		__nv_reservedSMEM_offset_0_alias, 0, 64
	.other		__nv_reservedSMEM_offset_0_alias,@"STO_CUDA_RESERVED_SHARED STV_DEFAULT"
__nv_reservedSMEM_offset_0_alias:
	.zero		0
	.zero		64


//--------------------- .nv.shared._Z18matrix_mult_sharedPPiiiS0_iiS0_ii --------------------------
	.section	.nv.shared._Z18matrix_mult_sharedPPiiiS0_iiS0_ii,"aw",@nobits
	.sectionflags	@""
	.align	4
.nv.shared._Z18matrix_mult_sharedPPiiiS0_iiS0_ii:
	.zero		9216


//--------------------- .nv.constant0._Z11matrix_multPPiiiS0_iiS0_ii --------------------------
	.section	.nv.constant0._Z11matrix_multPPiiiS0_iiS0_ii,"a",@progbits
	.sectionflags	@""
	.align	4
.nv.constant0._Z11matrix_multPPiiiS0_iiS0_ii:
	.zero		944


//--------------------- .nv.constant0._Z18matrix_mult_sharedPPiiiS0_iiS0_ii --------------------------
	.section	.nv.constant0._Z18matrix_mult_sharedPPiiiS0_iiS0_ii,"a",@progbits
	.sectionflags	@""
	.align	4
.nv.constant0._Z18matrix_mult_sharedPPiiiS0_iiS0_ii:
	.zero		944


//--------------------- SYMBOLS --------------------------

	.type		.nv.reservedSmem.offset0,@object
	.size		.nv.reservedSmem.offset0,0x4
	.type		.nv.reservedSmem.cap,@object
	.size		.nv.reservedSmem.cap,0x4
